//
// Generated by NVIDIA NVVM Compiler
//
// Compiler Build ID: CL-36424714
// Cuda compilation tools, release 13.0, V13.0.88
// Based on NVVM 20.0.0
//

.version 9.0
.target sm_100
.address_size 64

	// .globl	_Z22generateLandMaskKernelPKfPhPfi
.func  (.param .align 16 .b8 func_retval0[16]) __internal_trig_reduction_slowpathd
(
	.param .b64 __internal_trig_reduction_slowpathd_param_0
)
;
.global .align 8 .b8 __cudart_i2opi_d[144] = {8, 93, 141, 31, 177, 95, 251, 107, 234, 146, 82, 138, 247, 57, 7, 61, 123, 241, 229, 235, 199, 186, 39, 117, 45, 234, 95, 158, 102, 63, 70, 79, 183, 9, 203, 39, 207, 126, 54, 109, 31, 109, 10, 90, 139, 17, 47, 239, 15, 152, 5, 222, 255, 151, 248, 31, 59, 40, 249, 189, 139, 95, 132, 156, 244, 57, 83, 131, 57, 214, 145, 57, 65, 126, 95, 180, 38, 112, 156, 233, 132, 68, 187, 46, 245, 53, 130, 232, 62, 167, 41, 177, 28, 235, 29, 254, 28, 146, 209, 9, 234, 46, 73, 6, 224, 210, 77, 66, 58, 110, 36, 183, 97, 197, 187, 222, 171, 99, 81, 254, 65, 144, 67, 60, 153, 149, 98, 219, 192, 221, 52, 245, 209, 87, 39, 252, 41, 21, 68, 78, 110, 131, 249, 162};
.global .align 16 .b8 __cudart_sin_cos_coeffs[128] = {70, 210, 176, 44, 241, 229, 90, 190, 146, 227, 172, 105, 227, 29, 199, 62, 161, 98, 219, 25, 160, 1, 42, 191, 24, 8, 17, 17, 17, 17, 129, 63, 84, 85, 85, 85, 85, 85, 197, 191, 0, 0, 0, 0, 0, 0, 0, 0, 0, 0, 0, 0, 0, 0, 0, 0, 100, 129, 253, 32, 131, 255, 168, 189, 40, 133, 239, 193, 167, 238, 33, 62, 217, 230, 6, 142, 79, 126, 146, 190, 233, 188, 221, 25, 160, 1, 250, 62, 71, 93, 193, 22, 108, 193, 86, 191, 81, 85, 85, 85, 85, 85, 165, 63, 0, 0, 0, 0, 0, 0, 224, 191, 0, 0, 0, 0, 0, 0, 240, 63};

.visible .entry _Z22generateLandMaskKernelPKfPhPfi(
	.param .u64 .ptr .align 1 _Z22generateLandMaskKernelPKfPhPfi_param_0,
	.param .u64 .ptr .align 1 _Z22generateLandMaskKernelPKfPhPfi_param_1,
	.param .u64 .ptr .align 1 _Z22generateLandMaskKernelPKfPhPfi_param_2,
	.param .u32 _Z22generateLandMaskKernelPKfPhPfi_param_3
)
{
	.reg .pred 	%p<3>;
	.reg .b16 	%rs<3>;
	.reg .b32 	%r<7>;
	.reg .b32 	%f<3>;
	.reg .b64 	%rd<17>;

	ld.param.u64 	%rd3, [_Z22generateLandMaskKernelPKfPhPfi_param_0];
	ld.param.u64 	%rd4, [_Z22generateLandMaskKernelPKfPhPfi_param_1];
	ld.param.u64 	%rd5, [_Z22generateLandMaskKernelPKfPhPfi_param_2];
	ld.param.u32 	%r2, [_Z22generateLandMaskKernelPKfPhPfi_param_3];
	cvta.to.global.u64 	%rd1, %rd5;
	cvta.to.global.u64 	%rd2, %rd4;
	mov.u32 	%r3, %ctaid.x;
	mov.u32 	%r4, %ntid.x;
	mov.u32 	%r5, %tid.x;
	mad.lo.s32 	%r1, %r3, %r4, %r5;
	setp.ge.s32 	%p1, %r1, %r2;
	@%p1 bra 	$L__BB0_4;
	cvta.to.global.u64 	%rd6, %rd3;
	mul.wide.s32 	%rd7, %r1, 4;
	add.s64 	%rd8, %rd6, %rd7;
	ld.global.nc.f32 	%f1, [%rd8];
	setp.leu.f32 	%p2, %f1, 0f00000000;
	@%p2 bra 	$L__BB0_3;
	cvt.s64.s32 	%rd13, %r1;
	add.s64 	%rd14, %rd2, %rd13;
	mov.b16 	%rs2, 1;
	st.global.u8 	[%rd14], %rs2;
	add.s64 	%rd16, %rd1, %rd7;
	mov.b32 	%r6, 0;
	st.global.u32 	[%rd16], %r6;
	bra.uni 	$L__BB0_4;
$L__BB0_3:
	cvt.s64.s32 	%rd9, %r1;
	add.s64 	%rd10, %rd2, %rd9;
	mov.b16 	%rs1, 0;
	st.global.u8 	[%rd10], %rs1;
	neg.f32 	%f2, %f1;
	add.s64 	%rd12, %rd1, %rd7;
	st.global.f32 	[%rd12], %f2;
$L__BB0_4:
	ret;

}
	// .globl	_Z29calculateContinentalityKernelPKhPfiiiPi
.visible .entry _Z29calculateContinentalityKernelPKhPfiiiPi(
	.param .u64 .ptr .align 1 _Z29calculateContinentalityKernelPKhPfiiiPi_param_0,
	.param .u64 .ptr .align 1 _Z29calculateContinentalityKernelPKhPfiiiPi_param_1,
	.param .u32 _Z29calculateContinentalityKernelPKhPfiiiPi_param_2,
	.param .u32 _Z29calculateContinentalityKernelPKhPfiiiPi_param_3,
	.param .u32 _Z29calculateContinentalityKernelPKhPfiiiPi_param_4,
	.param .u64 .ptr .align 1 _Z29calculateContinentalityKernelPKhPfiiiPi_param_5
)
{
	.reg .pred 	%p<42>;
	.reg .b16 	%rs<15>;
	.reg .b32 	%r<80>;
	.reg .b32 	%f<14>;
	.reg .b64 	%rd<30>;
	.reg .b64 	%fd<208>;

	ld.param.u64 	%rd5, [_Z29calculateContinentalityKernelPKhPfiiiPi_param_0];
	ld.param.u64 	%rd3, [_Z29calculateContinentalityKernelPKhPfiiiPi_param_1];
	ld.param.u32 	%r32, [_Z29calculateContinentalityKernelPKhPfiiiPi_param_2];
	ld.param.u32 	%r33, [_Z29calculateContinentalityKernelPKhPfiiiPi_param_3];
	ld.param.u32 	%r34, [_Z29calculateContinentalityKernelPKhPfiiiPi_param_4];
	cvta.to.global.u64 	%rd1, %rd5;
	mov.u32 	%r35, %ctaid.x;
	mov.u32 	%r36, %ntid.x;
	mov.u32 	%r37, %tid.x;
	mad.lo.s32 	%r1, %r35, %r36, %r37;
	mul.lo.s32 	%r38, %r33, %r32;
	setp.ge.s32 	%p5, %r1, %r38;
	@%p5 bra 	$L__BB1_34;
	cvta.to.global.u64 	%rd6, %rd3;
	div.s32 	%r2, %r1, %r32;
	mul.wide.s32 	%rd7, %r1, 4;
	add.s64 	%rd2, %rd6, %rd7;
	ld.global.f32 	%f6, [%rd2];
	setp.lt.f32 	%p6, %f6, 0f49742400;
	@%p6 bra 	$L__BB1_34;
	neg.s32 	%r3, %r34;
	setp.lt.s32 	%p8, %r34, 0;
	mov.pred 	%p41, -1;
	mov.f32 	%f12, 0f4E6E6B28;
	@%p8 bra 	$L__BB1_32;
	cvt.s64.s32 	%rd8, %r1;
	add.s64 	%rd9, %rd1, %rd8;
	ld.global.nc.u8 	%rs7, [%rd9];
	cvt.u16.u8 	%rs1, %rs7;
	rem.s32 	%r39, %r1, %r32;
	cvt.rn.f64.s32 	%fd44, %r2;
	mul.f64 	%fd45, %fd44, 0dC066800000000000;
	cvt.rn.f64.s32 	%fd1, %r33;
	div.rn.f64 	%fd46, %fd45, %fd1;
	add.f64 	%fd47, %fd46, 0d4056800000000000;
	mul.f64 	%fd2, %fd47, 0d3F91DF46A2529D39;
	cvt.rn.f64.s32 	%fd48, %r39;
	mul.f64 	%fd49, %fd48, 0d4076800000000000;
	cvt.rn.f64.s32 	%fd3, %r32;
	div.rn.f64 	%fd50, %fd49, %fd3;
	mul.f64 	%fd4, %fd50, 0d3F91DF46A2529D39;
	abs.f64 	%fd5, %fd2;
	mul.f64 	%fd51, %fd2, 0d3FE45F306DC9C883;
	cvt.rni.s32.f64 	%r4, %fd51;
	cvt.rn.f64.s32 	%fd52, %r4;
	fma.rn.f64 	%fd53, %fd52, 0dBFF921FB54442D18, %fd2;
	fma.rn.f64 	%fd54, %fd52, 0dBC91A62633145C00, %fd53;
	fma.rn.f64 	%fd6, %fd52, 0dB97B839A252049C0, %fd54;
	add.s32 	%r40, %r39, %r32;
	sub.s32 	%r5, %r40, %r34;
	mov.f32 	%f12, 0f4E6E6B28;
	mov.b16 	%rs14, 0;
	and.b16  	%rs10, %rs1, 255;
	mov.u64 	%rd14, __cudart_sin_cos_coeffs;
	mov.u32 	%r70, %r3;
$L__BB1_4:
	shl.b32 	%r41, %r34, 1;
	neg.s32 	%r72, %r41;
	add.s32 	%r42, %r70, %r2;
	setp.lt.s32 	%p9, %r42, 0;
	setp.ge.s32 	%p10, %r42, %r33;
	or.pred  	%p1, %p9, %p10;
	mul.lo.s32 	%r8, %r42, %r32;
	cvt.rn.f64.u32 	%fd55, %r42;
	mul.f64 	%fd56, %fd55, 0dC066800000000000;
	div.rn.f64 	%fd57, %fd56, %fd1;
	add.f64 	%fd58, %fd57, 0d4056800000000000;
	mul.f64 	%fd7, %fd58, 0d3F91DF46A2529D39;
	sub.f64 	%fd59, %fd7, %fd2;
	mul.f64 	%fd8, %fd59, 0d3FE0000000000000;
	abs.f64 	%fd60, %fd8;
	setp.eq.f64 	%p11, %fd60, 0d7FF0000000000000;
	mul.f64 	%fd61, %fd8, 0d3FE45F306DC9C883;
	cvt.rni.s32.f64 	%r43, %fd61;
	cvt.rn.f64.s32 	%fd62, %r43;
	fma.rn.f64 	%fd63, %fd62, 0dBFF921FB54442D18, %fd8;
	fma.rn.f64 	%fd64, %fd62, 0dBC91A62633145C00, %fd63;
	fma.rn.f64 	%fd65, %fd62, 0dB97B839A252049C0, %fd64;
	setp.ltu.f64 	%p12, %fd60, 0d41E0000000000000;
	mov.f64 	%fd66, 0d0000000000000000;
	mul.rn.f64 	%fd67, %fd8, %fd66;
	abs.f64 	%fd9, %fd7;
	mul.f64 	%fd68, %fd7, 0d3FE45F306DC9C883;
	cvt.rni.s32.f64 	%r9, %fd68;
	cvt.rn.f64.s32 	%fd69, %r9;
	fma.rn.f64 	%fd70, %fd69, 0dBFF921FB54442D18, %fd7;
	fma.rn.f64 	%fd71, %fd69, 0dBC91A62633145C00, %fd70;
	fma.rn.f64 	%fd10, %fd69, 0dB97B839A252049C0, %fd71;
	or.pred  	%p2, %p11, %p12;
	selp.f64 	%fd11, %fd67, %fd65, %p11;
	selp.b32 	%r10, 0, %r43, %p11;
	mov.u32 	%r71, %r5;
	mov.u32 	%r73, %r3;
$L__BB1_5:
	or.b32  	%r44, %r73, %r70;
	setp.eq.s32 	%p13, %r44, 0;
	@%p13 bra 	$L__BB1_29;
	rem.s32 	%r14, %r71, %r32;
	@%p1 bra 	$L__BB1_29;
	add.s32 	%r45, %r14, %r8;
	cvt.s64.s32 	%rd10, %r45;
	add.s64 	%rd11, %rd1, %rd10;
	ld.global.nc.u8 	%rs8, [%rd11];
	cvt.u16.u8 	%rs9, %rs8;
	setp.eq.s16 	%p14, %rs9, %rs10;
	@%p14 bra 	$L__BB1_29;
	cvt.rn.f64.s32 	%fd72, %r14;
	mul.f64 	%fd73, %fd72, 0d4076800000000000;
	div.rn.f64 	%fd74, %fd73, %fd3;
	mul.f64 	%fd12, %fd74, 0d3F91DF46A2529D39;
	mov.f64 	%fd200, %fd11;
	mov.u32 	%r74, %r10;
	@%p2 bra 	$L__BB1_10;
	{ // callseq 0, 0
	.param .b64 param0;
	st.param.f64 	[param0], %fd8;
	.param .align 16 .b8 retval0[16];
	call.uni (retval0), 
	__internal_trig_reduction_slowpathd, 
	(
	param0
	);
	ld.param.f64 	%fd200, [retval0];
	ld.param.b32 	%r74, [retval0+8];
	} // callseq 0
$L__BB1_10:
	mov.f64 	%fd76, 0d0000000000000000;
	mul.rn.f64 	%fd202, %fd2, %fd76;
	setp.eq.f64 	%p15, %fd5, 0d7FF0000000000000;
	shl.b32 	%r48, %r74, 6;
	cvt.u64.u32 	%rd12, %r48;
	and.b64  	%rd13, %rd12, 64;
	add.s64 	%rd15, %rd14, %rd13;
	mul.rn.f64 	%fd77, %fd200, %fd200;
	and.b32  	%r49, %r74, 1;
	setp.eq.b32 	%p16, %r49, 1;
	selp.f64 	%fd78, 0dBDA8FF8320FD8164, 0d3DE5DB65F9785EBA, %p16;
	ld.global.nc.v2.f64 	{%fd79, %fd80}, [%rd15];
	fma.rn.f64 	%fd81, %fd78, %fd77, %fd79;
	fma.rn.f64 	%fd82, %fd81, %fd77, %fd80;
	ld.global.nc.v2.f64 	{%fd83, %fd84}, [%rd15+16];
	fma.rn.f64 	%fd85, %fd82, %fd77, %fd83;
	fma.rn.f64 	%fd86, %fd85, %fd77, %fd84;
	ld.global.nc.v2.f64 	{%fd87, %fd88}, [%rd15+32];
	fma.rn.f64 	%fd89, %fd86, %fd77, %fd87;
	fma.rn.f64 	%fd90, %fd89, %fd77, %fd88;
	fma.rn.f64 	%fd91, %fd90, %fd200, %fd200;
	fma.rn.f64 	%fd92, %fd90, %fd77, 0d3FF0000000000000;
	selp.f64 	%fd93, %fd92, %fd91, %p16;
	and.b32  	%r50, %r74, 2;
	setp.eq.s32 	%p17, %r50, 0;
	sub.f64 	%fd94, %fd76, %fd93;
	selp.f64 	%fd16, %fd93, %fd94, %p17;
	mov.b32 	%r76, 1;
	@%p15 bra 	$L__BB1_14;
	setp.ltu.f64 	%p18, %fd5, 0d41E0000000000000;
	mov.f64 	%fd202, %fd6;
	mov.u32 	%r75, %r4;
	@%p18 bra 	$L__BB1_13;
	{ // callseq 1, 0
	.param .b64 param0;
	st.param.f64 	[param0], %fd2;
	.param .align 16 .b8 retval0[16];
	call.uni (retval0), 
	__internal_trig_reduction_slowpathd, 
	(
	param0
	);
	ld.param.f64 	%fd202, [retval0];
	ld.param.b32 	%r75, [retval0+8];
	} // callseq 1
$L__BB1_13:
	add.s32 	%r76, %r75, 1;
$L__BB1_14:
	mov.f64 	%fd96, 0d0000000000000000;
	mul.rn.f64 	%fd204, %fd7, %fd96;
	setp.eq.f64 	%p19, %fd9, 0d7FF0000000000000;
	shl.b32 	%r53, %r76, 6;
	cvt.u64.u32 	%rd16, %r53;
	and.b64  	%rd17, %rd16, 64;
	add.s64 	%rd19, %rd14, %rd17;
	mul.rn.f64 	%fd97, %fd202, %fd202;
	and.b32  	%r54, %r76, 1;
	setp.eq.b32 	%p20, %r54, 1;
	selp.f64 	%fd98, 0dBDA8FF8320FD8164, 0d3DE5DB65F9785EBA, %p20;
	ld.global.nc.v2.f64 	{%fd99, %fd100}, [%rd19];
	fma.rn.f64 	%fd101, %fd98, %fd97, %fd99;
	fma.rn.f64 	%fd102, %fd101, %fd97, %fd100;
	ld.global.nc.v2.f64 	{%fd103, %fd104}, [%rd19+16];
	fma.rn.f64 	%fd105, %fd102, %fd97, %fd103;
	fma.rn.f64 	%fd106, %fd105, %fd97, %fd104;
	ld.global.nc.v2.f64 	{%fd107, %fd108}, [%rd19+32];
	fma.rn.f64 	%fd109, %fd106, %fd97, %fd107;
	fma.rn.f64 	%fd110, %fd109, %fd97, %fd108;
	fma.rn.f64 	%fd111, %fd110, %fd202, %fd202;
	fma.rn.f64 	%fd112, %fd110, %fd97, 0d3FF0000000000000;
	selp.f64 	%fd113, %fd112, %fd111, %p20;
	and.b32  	%r55, %r76, 2;
	setp.eq.s32 	%p21, %r55, 0;
	sub.f64 	%fd114, %fd96, %fd113;
	selp.f64 	%fd21, %fd113, %fd114, %p21;
	mov.b32 	%r78, 1;
	@%p19 bra 	$L__BB1_18;
	setp.ltu.f64 	%p22, %fd9, 0d41E0000000000000;
	mov.f64 	%fd204, %fd10;
	mov.u32 	%r77, %r9;
	@%p22 bra 	$L__BB1_17;
	{ // callseq 2, 0
	.param .b64 param0;
	st.param.f64 	[param0], %fd7;
	.param .align 16 .b8 retval0[16];
	call.uni (retval0), 
	__internal_trig_reduction_slowpathd, 
	(
	param0
	);
	ld.param.f64 	%fd204, [retval0];
	ld.param.b32 	%r77, [retval0+8];
	} // callseq 2
$L__BB1_17:
	add.s32 	%r78, %r77, 1;
$L__BB1_18:
	shl.b32 	%r57, %r78, 6;
	cvt.u64.u32 	%rd20, %r57;
	and.b64  	%rd21, %rd20, 64;
	add.s64 	%rd23, %rd14, %rd21;
	mul.rn.f64 	%fd116, %fd204, %fd204;
	and.b32  	%r58, %r78, 1;
	setp.eq.b32 	%p23, %r58, 1;
	selp.f64 	%fd117, 0dBDA8FF8320FD8164, 0d3DE5DB65F9785EBA, %p23;
	ld.global.nc.v2.f64 	{%fd118, %fd119}, [%rd23];
	fma.rn.f64 	%fd120, %fd117, %fd116, %fd118;
	fma.rn.f64 	%fd121, %fd120, %fd116, %fd119;
	ld.global.nc.v2.f64 	{%fd122, %fd123}, [%rd23+16];
	fma.rn.f64 	%fd124, %fd121, %fd116, %fd122;
	fma.rn.f64 	%fd125, %fd124, %fd116, %fd123;
	ld.global.nc.v2.f64 	{%fd126, %fd127}, [%rd23+32];
	fma.rn.f64 	%fd128, %fd125, %fd116, %fd126;
	fma.rn.f64 	%fd129, %fd128, %fd116, %fd127;
	fma.rn.f64 	%fd130, %fd129, %fd204, %fd204;
	fma.rn.f64 	%fd131, %fd129, %fd116, 0d3FF0000000000000;
	selp.f64 	%fd132, %fd131, %fd130, %p23;
	and.b32  	%r59, %r78, 2;
	setp.eq.s32 	%p24, %r59, 0;
	mov.f64 	%fd133, 0d0000000000000000;
	sub.f64 	%fd134, %fd133, %fd132;
	selp.f64 	%fd135, %fd132, %fd134, %p24;
	mul.f64 	%fd25, %fd21, %fd135;
	sub.f64 	%fd136, %fd12, %fd4;
	mul.f64 	%fd26, %fd136, 0d3FE0000000000000;
	abs.f64 	%fd27, %fd26;
	setp.neu.f64 	%p25, %fd27, 0d7FF0000000000000;
	@%p25 bra 	$L__BB1_20;
	mov.f64 	%fd142, 0d0000000000000000;
	mul.rn.f64 	%fd205, %fd26, %fd142;
	mov.b32 	%r79, 0;
	bra.uni 	$L__BB1_22;
$L__BB1_20:
	mul.f64 	%fd137, %fd26, 0d3FE45F306DC9C883;
	cvt.rni.s32.f64 	%r79, %fd137;
	cvt.rn.f64.s32 	%fd138, %r79;
	fma.rn.f64 	%fd139, %fd138, 0dBFF921FB54442D18, %fd26;
	fma.rn.f64 	%fd140, %fd138, 0dBC91A62633145C00, %fd139;
	fma.rn.f64 	%fd205, %fd138, 0dB97B839A252049C0, %fd140;
	setp.ltu.f64 	%p26, %fd27, 0d41E0000000000000;
	@%p26 bra 	$L__BB1_22;
	{ // callseq 3, 0
	.param .b64 param0;
	st.param.f64 	[param0], %fd26;
	.param .align 16 .b8 retval0[16];
	call.uni (retval0), 
	__internal_trig_reduction_slowpathd, 
	(
	param0
	);
	ld.param.f64 	%fd205, [retval0];
	ld.param.b32 	%r79, [retval0+8];
	} // callseq 3
$L__BB1_22:
	shl.b32 	%r62, %r79, 6;
	cvt.u64.u32 	%rd24, %r62;
	and.b64  	%rd25, %rd24, 64;
	add.s64 	%rd27, %rd14, %rd25;
	mul.rn.f64 	%fd143, %fd205, %fd205;
	and.b32  	%r63, %r79, 1;
	setp.eq.b32 	%p27, %r63, 1;
	selp.f64 	%fd144, 0dBDA8FF8320FD8164, 0d3DE5DB65F9785EBA, %p27;
	ld.global.nc.v2.f64 	{%fd145, %fd146}, [%rd27];
	fma.rn.f64 	%fd147, %fd144, %fd143, %fd145;
	fma.rn.f64 	%fd148, %fd147, %fd143, %fd146;
	ld.global.nc.v2.f64 	{%fd149, %fd150}, [%rd27+16];
	fma.rn.f64 	%fd151, %fd148, %fd143, %fd149;
	fma.rn.f64 	%fd152, %fd151, %fd143, %fd150;
	ld.global.nc.v2.f64 	{%fd153, %fd154}, [%rd27+32];
	fma.rn.f64 	%fd155, %fd152, %fd143, %fd153;
	fma.rn.f64 	%fd156, %fd155, %fd143, %fd154;
	fma.rn.f64 	%fd157, %fd156, %fd205, %fd205;
	fma.rn.f64 	%fd158, %fd156, %fd143, 0d3FF0000000000000;
	selp.f64 	%fd159, %fd158, %fd157, %p27;
	and.b32  	%r64, %r79, 2;
	setp.eq.s32 	%p28, %r64, 0;
	mov.f64 	%fd160, 0d0000000000000000;
	sub.f64 	%fd161, %fd160, %fd159;
	selp.f64 	%fd162, %fd159, %fd161, %p28;
	mul.f64 	%fd163, %fd25, %fd162;
	mul.f64 	%fd164, %fd162, %fd163;
	fma.rn.f64 	%fd165, %fd16, %fd16, %fd164;
	sqrt.rn.f64 	%fd32, %fd165;
	mov.f64 	%fd166, 0d3FF0000000000000;
	sub.f64 	%fd167, %fd166, %fd165;
	sqrt.rn.f64 	%fd33, %fd167;
	abs.f64 	%fd34, %fd33;
	abs.f64 	%fd35, %fd32;
	setp.leu.f64 	%p29, %fd35, %fd34;
	setp.gt.f64 	%p30, %fd35, %fd34;
	selp.f64 	%fd36, %fd35, %fd34, %p30;
	selp.f64 	%fd168, %fd34, %fd35, %p30;
	div.rn.f64 	%fd169, %fd168, %fd36;
	mul.f64 	%fd170, %fd169, %fd169;
	fma.rn.f64 	%fd171, %fd170, 0dBEF53E1D2A25FF7E, 0d3F2D3B63DBB65B49;
	fma.rn.f64 	%fd172, %fd171, %fd170, 0dBF5312788DDE082E;
	fma.rn.f64 	%fd173, %fd172, %fd170, 0d3F6F9690C8249315;
	fma.rn.f64 	%fd174, %fd173, %fd170, 0dBF82CF5AABC7CF0D;
	fma.rn.f64 	%fd175, %fd174, %fd170, 0d3F9162B0B2A3BFDE;
	fma.rn.f64 	%fd176, %fd175, %fd170, 0dBF9A7256FEB6FC6B;
	fma.rn.f64 	%fd177, %fd176, %fd170, 0d3FA171560CE4A489;
	fma.rn.f64 	%fd178, %fd177, %fd170, 0dBFA4F44D841450E4;
	fma.rn.f64 	%fd179, %fd178, %fd170, 0d3FA7EE3D3F36BB95;
	fma.rn.f64 	%fd180, %fd179, %fd170, 0dBFAAD32AE04A9FD1;
	fma.rn.f64 	%fd181, %fd180, %fd170, 0d3FAE17813D66954F;
	fma.rn.f64 	%fd182, %fd181, %fd170, 0dBFB11089CA9A5BCD;
	fma.rn.f64 	%fd183, %fd182, %fd170, 0d3FB3B12B2DB51738;
	fma.rn.f64 	%fd184, %fd183, %fd170, 0dBFB745D022F8DC5C;
	fma.rn.f64 	%fd185, %fd184, %fd170, 0d3FBC71C709DFE927;
	fma.rn.f64 	%fd186, %fd185, %fd170, 0dBFC2492491FA1744;
	fma.rn.f64 	%fd187, %fd186, %fd170, 0d3FC99999999840D2;
	fma.rn.f64 	%fd188, %fd187, %fd170, 0dBFD555555555544C;
	mul.f64 	%fd189, %fd170, %fd188;
	fma.rn.f64 	%fd37, %fd189, %fd169, %fd169;
	@%p29 bra 	$L__BB1_24;
	{
	.reg .b32 %temp; 
	mov.b64 	{%temp, %r66}, %fd33;
	}
	setp.lt.s32 	%p32, %r66, 0;
	neg.f64 	%fd192, %fd37;
	selp.f64 	%fd193, %fd37, %fd192, %p32;
	add.f64 	%fd206, %fd193, 0d3FF921FB54442D18;
	bra.uni 	$L__BB1_25;
$L__BB1_24:
	{
	.reg .b32 %temp; 
	mov.b64 	{%temp, %r65}, %fd33;
	}
	setp.lt.s32 	%p31, %r65, 0;
	mov.f64 	%fd190, 0d400921FB54442D18;
	sub.f64 	%fd191, %fd190, %fd37;
	selp.f64 	%fd206, %fd191, %fd37, %p31;
$L__BB1_25:
	setp.neu.f64 	%p33, %fd36, 0d0000000000000000;
	@%p33 bra 	$L__BB1_27;
	{
	.reg .b32 %temp; 
	mov.b64 	{%temp, %r68}, %fd33;
	}
	setp.lt.s32 	%p36, %r68, 0;
	selp.f64 	%fd207, 0d400921FB54442D18, 0d0000000000000000, %p36;
	bra.uni 	$L__BB1_28;
$L__BB1_27:
	setp.eq.f64 	%p34, %fd34, %fd35;
	{
	.reg .b32 %temp; 
	mov.b64 	{%temp, %r67}, %fd33;
	}
	setp.lt.s32 	%p35, %r67, 0;
	selp.f64 	%fd194, 0d4002D97C7F3321D2, 0d3FE921FB54442D18, %p35;
	selp.f64 	%fd207, %fd194, %fd206, %p34;
$L__BB1_28:
	add.rn.f64 	%fd195, %fd34, %fd35;
	setp.nan.f64 	%p37, %fd195, %fd195;
	copysign.f64 	%fd196, %fd32, %fd207;
	selp.f64 	%fd197, %fd195, %fd196, %p37;
	add.f64 	%fd198, %fd197, %fd197;
	mul.f64 	%fd199, %fd198, 0d40B8E30000000000;
	cvt.rn.f32.f64 	%f9, %fd199;
	setp.gt.f32 	%p38, %f12, %f9;
	selp.f32 	%f12, %f9, %f12, %p38;
	selp.b16 	%rs14, 1, %rs14, %p38;
$L__BB1_29:
	add.s32 	%r73, %r73, 1;
	add.s32 	%r72, %r72, 1;
	add.s32 	%r71, %r71, 1;
	setp.ne.s32 	%p39, %r72, 1;
	@%p39 bra 	$L__BB1_5;
	add.s32 	%r31, %r70, 1;
	setp.ne.s32 	%p40, %r70, %r34;
	mov.u32 	%r70, %r31;
	@%p40 bra 	$L__BB1_4;
	and.b16  	%rs11, %rs14, 255;
	setp.eq.s16 	%p41, %rs11, 0;
$L__BB1_32:
	@%p41 bra 	$L__BB1_34;
	ld.param.u64 	%rd29, [_Z29calculateContinentalityKernelPKhPfiiiPi_param_5];
	st.global.f32 	[%rd2], %f12;
	cvta.to.global.u64 	%rd28, %rd29;
	atom.global.add.u32 	%r69, [%rd28], 1;
$L__BB1_34:
	ret;

}
.func  (.param .align 16 .b8 func_retval0[16]) __internal_trig_reduction_slowpathd(
	.param .b64 __internal_trig_reduction_slowpathd_param_0
)
{
	.local .align 8 .b8 	__local_depot2[40];
	.reg .b64 	%SP;
	.reg .b64 	%SPL;
	.reg .pred 	%p<10>;
	.reg .b32 	%r<47>;
	.reg .b64 	%rd<74>;
	.reg .b64 	%fd<5>;

	mov.u64 	%SPL, __local_depot2;
	ld.param.f64 	%fd4, [__internal_trig_reduction_slowpathd_param_0];
	add.u64 	%rd1, %SPL, 0;
	{
	.reg .b32 %temp; 
	mov.b64 	{%temp, %r1}, %fd4;
	}
	shr.u32 	%r2, %r1, 20;
	and.b32  	%r3, %r2, 2047;
	setp.eq.s32 	%p1, %r3, 2047;
	mov.b32 	%r46, 0;
	@%p1 bra 	$L__BB2_9;
	add.s32 	%r20, %r3, -1024;
	mov.b64 	%rd20, %fd4;
	shl.b64 	%rd2, %rd20, 11;
	shr.u32 	%r4, %r20, 6;
	sub.s32 	%r45, 15, %r4;
	sub.s32 	%r21, 19, %r4;
	setp.lt.u32 	%p2, %r20, 128;
	selp.b32 	%r6, 18, %r21, %p2;
	setp.ge.s32 	%p3, %r45, %r6;
	mov.b64 	%rd70, 0;
	@%p3 bra 	$L__BB2_4;
	add.s32 	%r23, %r6, %r4;
	neg.s32 	%r43, %r23;
	or.b64  	%rd3, %rd2, -9223372036854775808;
	mov.b64 	%rd70, 0;
	mov.b32 	%r42, 0;
	mov.u64 	%rd25, __cudart_i2opi_d;
	mov.u32 	%r44, %r45;
$L__BB2_3:
	.pragma "nounroll";
	mul.wide.s32 	%rd22, %r42, 8;
	add.s64 	%rd23, %rd1, %rd22;
	mul.wide.s32 	%rd24, %r44, 8;
	add.s64 	%rd26, %rd25, %rd24;
	ld.global.nc.u64 	%rd27, [%rd26];
	{
	.reg .u32 %r0, %r1, %r2, %r3, %alo, %ahi, %blo, %bhi, %clo, %chi;
	mov.b64 	{%alo,%ahi}, %rd27;
	mov.b64 	{%blo,%bhi}, %rd3;
	mov.b64 	{%clo,%chi}, %rd70;
	mad.lo.cc.u32 	%r0, %alo, %blo, %clo;
	madc.hi.cc.u32 	%r1, %alo, %blo, %chi;
	madc.hi.u32 	%r2, %alo, %bhi, 0;
	mad.lo.cc.u32 	%r1, %alo, %bhi, %r1;
	madc.hi.cc.u32 	%r2, %ahi, %blo, %r2;
	madc.hi.u32 	%r3, %ahi, %bhi, 0;
	mad.lo.cc.u32 	%r1, %ahi, %blo, %r1;
	madc.lo.cc.u32 	%r2, %ahi, %bhi, %r2;
	addc.u32 	%r3, %r3, 0;
	mov.b64 	%rd28, {%r0,%r1};
	mov.b64 	%rd70, {%r2,%r3};
	}
	st.local.u64 	[%rd23], %rd28;
	add.s32 	%r44, %r44, 1;
	add.s32 	%r43, %r43, 1;
	add.s32 	%r42, %r42, 1;
	setp.ne.s32 	%p4, %r43, -15;
	mov.u32 	%r45, %r6;
	@%p4 bra 	$L__BB2_3;
$L__BB2_4:
	cvt.s64.s32 	%rd29, %r45;
	cvt.u64.u32 	%rd30, %r4;
	add.s64 	%rd31, %rd30, %rd29;
	shl.b64 	%rd32, %rd31, 3;
	add.s64 	%rd33, %rd1, %rd32;
	st.local.u64 	[%rd33+-120], %rd70;
	and.b32  	%r15, %r2, 63;
	ld.local.u64 	%rd72, [%rd1+16];
	ld.local.u64 	%rd71, [%rd1+24];
	setp.eq.s32 	%p5, %r15, 0;
	@%p5 bra 	$L__BB2_6;
	shl.b64 	%rd34, %rd71, %r15;
	shr.u64 	%rd35, %rd72, 1;
	xor.b32  	%r24, %r15, 63;
	shr.u64 	%rd36, %rd35, %r24;
	or.b64  	%rd71, %rd34, %rd36;
	ld.local.u64 	%rd37, [%rd1+8];
	shl.b64 	%rd38, %rd72, %r15;
	shr.u64 	%rd39, %rd37, 1;
	shr.u64 	%rd40, %rd39, %r24;
	or.b64  	%rd72, %rd38, %rd40;
$L__BB2_6:
	and.b32  	%r25, %r1, -2147483648;
	shr.u64 	%rd41, %rd71, 62;
	cvt.u32.u64 	%r26, %rd41;
	mov.b64 	{%r27, %r28}, %rd71;
	mov.b64 	{%r29, %r30}, %rd72;
	shf.l.wrap.b32 	%r31, %r30, %r27, 2;
	shf.l.wrap.b32 	%r32, %r27, %r28, 2;
	mov.b64 	%rd42, {%r31, %r32};
	shl.b64 	%rd43, %rd72, 2;
	shr.u64 	%rd44, %rd42, 63;
	cvt.u32.u64 	%r33, %rd44;
	add.s32 	%r34, %r33, %r26;
	setp.eq.s32 	%p6, %r25, 0;
	neg.s32 	%r35, %r34;
	selp.b32 	%r46, %r34, %r35, %p6;
	setp.gt.s64 	%p7, %rd42, -1;
	mov.b64 	%rd45, 0;
	{
	.reg .u32 %r0, %r1, %r2, %r3, %a0, %a1, %a2, %a3, %b0, %b1, %b2, %b3;
	mov.b64 	{%a0,%a1}, %rd45;
	mov.b64 	{%a2,%a3}, %rd45;
	mov.b64 	{%b0,%b1}, %rd43;
	mov.b64 	{%b2,%b3}, %rd42;
	sub.cc.u32 	%r0, %a0, %b0;
	subc.cc.u32 	%r1, %a1, %b1;
	subc.cc.u32 	%r2, %a2, %b2;
	subc.u32 	%r3, %a3, %b3;
	mov.b64 	%rd46, {%r0,%r1};
	mov.b64 	%rd47, {%r2,%r3};
	}
	xor.b32  	%r36, %r25, -2147483648;
	selp.b64 	%rd73, %rd42, %rd47, %p7;
	selp.b64 	%rd14, %rd43, %rd46, %p7;
	selp.b32 	%r17, %r25, %r36, %p7;
	clz.b64 	%r37, %rd73;
	cvt.u64.u32 	%rd15, %r37;
	setp.eq.s32 	%p8, %r37, 0;
	@%p8 bra 	$L__BB2_8;
	cvt.u32.u64 	%r38, %rd15;
	and.b32  	%r39, %r38, 63;
	shl.b64 	%rd48, %rd73, %r39;
	shr.u64 	%rd49, %rd14, 1;
	not.b32 	%r40, %r38;
	and.b32  	%r41, %r40, 63;
	shr.u64 	%rd50, %rd49, %r41;
	or.b64  	%rd73, %rd48, %rd50;
$L__BB2_8:
	mov.b64 	%rd51, -3958705157555305931;
	{
	.reg .u32 %r0, %r1, %r2, %r3, %alo, %ahi, %blo, %bhi;
	mov.b64 	{%alo,%ahi}, %rd73;
	mov.b64 	{%blo,%bhi}, %rd51;
	mul.lo.u32 	%r0, %alo, %blo;
	mul.hi.u32 	%r1, %alo, %blo;
	mad.lo.cc.u32 	%r1, %alo, %bhi, %r1;
	madc.hi.u32 	%r2, %alo, %bhi, 0;
	mad.lo.cc.u32 	%r1, %ahi, %blo, %r1;
	madc.hi.cc.u32 	%r2, %ahi, %blo, %r2;
	madc.hi.u32 	%r3, %ahi, %bhi, 0;
	mad.lo.cc.u32 	%r2, %ahi, %bhi, %r2;
	addc.u32 	%r3, %r3, 0;
	mov.b64 	%rd52, {%r0,%r1};
	mov.b64 	%rd53, {%r2,%r3};
	}
	setp.gt.s64 	%p9, %rd53, 0;
	{
	.reg .u32 %r0, %r1, %r2, %r3, %a0, %a1, %a2, %a3, %b0, %b1, %b2, %b3;
	mov.b64 	{%a0,%a1}, %rd52;
	mov.b64 	{%a2,%a3}, %rd53;
	mov.b64 	{%b0,%b1}, %rd52;
	mov.b64 	{%b2,%b3}, %rd53;
	add.cc.u32 	%r0, %a0, %b0;
	addc.cc.u32 	%r1, %a1, %b1;
	addc.cc.u32 	%r2, %a2, %b2;
	addc.u32 	%r3, %a3, %b3;
	mov.b64 	%rd54, {%r0,%r1};
	mov.b64 	%rd55, {%r2,%r3};
	}
	selp.b64 	%rd56, %rd55, %rd53, %p9;
	selp.s64 	%rd57, -1, 0, %p9;
	sub.s64 	%rd58, %rd57, %rd15;
	cvt.u64.u32 	%rd59, %r17;
	shl.b64 	%rd60, %rd59, 32;
	add.s64 	%rd61, %rd56, 1;
	shr.u64 	%rd62, %rd61, 10;
	add.s64 	%rd63, %rd62, 1;
	shr.u64 	%rd64, %rd63, 1;
	shl.b64 	%rd65, %rd58, 52;
	add.s64 	%rd66, %rd65, %rd64;
	add.s64 	%rd67, %rd66, 4602678819172646912;
	or.b64  	%rd68, %rd67, %rd60;
	mov.b64 	%fd4, %rd68;
$L__BB2_9:
	st.param.f64 	[func_retval0], %fd4;
	st.param.b32 	[func_retval0+8], %r46;
	ret;

}


// ===== COMPILED SASS (sm_100) =====

	.target	sm_100

	.elftype	@"ET_EXEC"


//--------------------- .note.nv.tkinfo           --------------------------
	.section	.note.nv.tkinfo,"",@"SHT_NOTE"
	.sectionflags	@"SHF_NOTE_NV_TKINFO"
	.tkinfo
        /*0018*/ 	.word	0x00000002
        /*0030*/ 	.string	""
        /*0030*/ 	.string	"ptxas"
        /*0030*/ 	.string	"Cuda compilation tools, release 13.0, V13.0.88"
        /*0030*/ 	.string	"Build cuda_13.0.r13.0/compiler.36424714_0"
        /*0030*/ 	.string	"-arch sm_100 -m 64 "



//--------------------- .note.nv.cuinfo           --------------------------
	.section	.note.nv.cuinfo,"",@"SHT_NOTE"
	.sectionflags	@"SHF_NOTE_NV_CUINFO"
        /*0018*/ 	.short	0x0002
        /*001a*/ 	.short	0x0064
        /*001c*/ 	.short	0x0082
	.zero		2


//--------------------- .nv.info                  --------------------------
	.section	.nv.info,"",@"SHT_CUDA_INFO"
	.align	4


	//----- nvinfo : EIATTR_REGCOUNT
	.align		4
        /*0000*/ 	.byte	0x04, 0x2f
        /*0002*/ 	.short	(.L_3 - .L_2)
	.align		4
.L_2:
        /*0004*/ 	.word	index@(_Z22generateLandMaskKernelPKfPhPfi)
        /*0008*/ 	.word	0x0000000c


	//----- nvinfo : EIATTR_FRAME_SIZE
	.align		4
.L_3:
        /*000c*/ 	.byte	0x04, 0x11
        /*000e*/ 	.short	(.L_5 - .L_4)
	.align		4
.L_4:
        /*0010*/ 	.word	index@(_Z22generateLandMaskKernelPKfPhPfi)
        /*0014*/ 	.word	0x00000000


	//----- nvinfo : EIATTR_REGCOUNT
	.align		4
.L_5:
        /*0018*/ 	.byte	0x04, 0x2f
        /*001a*/ 	.short	(.L_7 - .L_6)
	.align		4
.L_6:
        /*001c*/ 	.word	index@(_Z29calculateContinentalityKernelPKhPfiiiPi)
        /*0020*/ 	.word	0x00000038


	//----- nvinfo : EIATTR_FRAME_SIZE
	.align		4
.L_7:
        /*0024*/ 	.byte	0x04, 0x11
        /*0026*/ 	.short	(.L_9 - .L_8)
	.align		4
.L_8:
        /*0028*/ 	.word	index@($_Z29calculateContinentalityKernelPKhPfiiiPi$__internal_trig_reduction_slowpathd)
        /*002c*/ 	.word	0x00000028


	//----- nvinfo : EIATTR_FRAME_SIZE
	.align		4
.L_9:
        /*0030*/ 	.byte	0x04, 0x11
        /*0032*/ 	.short	(.L_11 - .L_10)
	.align		4
.L_10:
        /*0034*/ 	.word	index@($__internal_1_$__cuda_sm20_dsqrt_rn_f64_mediumpath_v1)
        /*0038*/ 	.word	0x00000028


	//----- nvinfo : EIATTR_FRAME_SIZE
	.align		4
.L_11:
        /*003c*/ 	.byte	0x04, 0x11
        /*003e*/ 	.short	(.L_13 - .L_12)
	.align		4
.L_12:
        /*0040*/ 	.word	index@($__internal_0_$__cuda_sm20_div_rn_f64_full)
        /*0044*/ 	.word	0x00000028


	//----- nvinfo : EIATTR_FRAME_SIZE
	.align		4
.L_13:
        /*0048*/ 	.byte	0x04, 0x11
        /*004a*/ 	.short	(.L_15 - .L_14)
	.align		4
.L_14:
        /*004c*/ 	.word	index@(_Z29calculateContinentalityKernelPKhPfiiiPi)
        /*0050*/ 	.word	0x00000028


	//----- nvinfo : EIATTR_MIN_STACK_SIZE
	.align		4
.L_15:
        /*0054*/ 	.byte	0x04, 0x12
        /*0056*/ 	.short	(.L_17 - .L_16)
	.align		4
.L_16:
        /*0058*/ 	.word	index@(_Z29calculateContinentalityKernelPKhPfiiiPi)
        /*005c*/ 	.word	0x00000028


	//----- nvinfo : EIATTR_MIN_STACK_SIZE
	.align		4
.L_17:
        /*0060*/ 	.byte	0x04, 0x12
        /*0062*/ 	.short	(.L_19 - .L_18)
	.align		4
.L_18:
        /*0064*/ 	.word	index@(_Z22generateLandMaskKernelPKfPhPfi)
        /*0068*/ 	.word	0x00000000
.L_19:


//--------------------- .nv.compat                --------------------------
	.section	.nv.compat,"",@"SHT_CUDA_COMPAT_INFO"
	.align	4
        /*0000*/ 	.byte	0x02, 0x09, 0x00, 0x00, 0x02, 0x02, 0x01, 0x00, 0x02, 0x05, 0x05, 0x00, 0x03, 0x07, 0x01, 0x01
        /*0010*/ 	.byte	0x02, 0x03, 0x00, 0x00, 0x02, 0x06, 0x01, 0x00, 0x04, 0x0b, 0x08, 0x00, 0x01, 0x00, 0x00, 0x00
        /*0020*/ 	.byte	0x00, 0x00, 0x00, 0x00


//--------------------- .nv.info._Z29calculateContinentalityKernelPKhPfiiiPi --------------------------
	.section	.nv.info._Z29calculateContinentalityKernelPKhPfiiiPi,"",@"SHT_CUDA_INFO"
	.sectionflags	@""
	.align	4


	//----- nvinfo : EIATTR_CUDA_API_VERSION
	.align		4
        /*0000*/ 	.byte	0x04, 0x37
        /*0002*/ 	.short	(.L_21 - .L_20)
.L_20:
        /*0004*/ 	.word	0x00000082


	//----- nvinfo : EIATTR_KPARAM_INFO
	.align		4
.L_21:
        /*0008*/ 	.byte	0x04, 0x17
        /*000a*/ 	.short	(.L_23 - .L_22)
.L_22:
        /*000c*/ 	.word	0x00000000
        /*0010*/ 	.short	0x0005
        /*0012*/ 	.short	0x0020
        /*0014*/ 	.byte	0x00, 0xf5, 0x21, 0x00


	//----- nvinfo : EIATTR_KPARAM_INFO
	.align		4
.L_23:
        /*0018*/ 	.byte	0x04, 0x17
        /*001a*/ 	.short	(.L_25 - .L_24)
.L_24:
        /*001c*/ 	.word	0x00000000
        /*0020*/ 	.short	0x0004
        /*0022*/ 	.short	0x0018
        /*0024*/ 	.byte	0x00, 0xf0, 0x11, 0x00


	//----- nvinfo : EIATTR_KPARAM_INFO
	.align		4
.L_25:
        /*0028*/ 	.byte	0x04, 0x17
        /*002a*/ 	.short	(.L_27 - .L_26)
.L_26:
        /*002c*/ 	.word	0x00000000
        /*0030*/ 	.short	0x0003
        /*0032*/ 	.short	0x0014
        /*0034*/ 	.byte	0x00, 0xf0, 0x11, 0x00


	//----- nvinfo : EIATTR_KPARAM_INFO
	.align		4
.L_27:
        /*0038*/ 	.byte	0x04, 0x17
        /*003a*/ 	.short	(.L_29 - .L_28)
.L_28:
        /*003c*/ 	.word	0x00000000
        /*0040*/ 	.short	0x0002
        /*0042*/ 	.short	0x0010
        /*0044*/ 	.byte	0x00, 0xf0, 0x11, 0x00


	//----- nvinfo : EIATTR_KPARAM_INFO
	.align		4
.L_29:
        /*0048*/ 	.byte	0x04, 0x17
        /*004a*/ 	.short	(.L_31 - .L_30)
.L_30:
        /*004c*/ 	.word	0x00000000
        /*0050*/ 	.short	0x0001
        /*0052*/ 	.short	0x0008
        /*0054*/ 	.byte	0x00, 0xf5, 0x21, 0x00


	//----- nvinfo : EIATTR_KPARAM_INFO
	.align		4
.L_31:
        /*0058*/ 	.byte	0x04, 0x17
        /*005a*/ 	.short	(.L_33 - .L_32)
.L_32:
        /*005c*/ 	.word	0x00000000
        /*0060*/ 	.short	0x0000
        /*0062*/ 	.short	0x0000
        /*0064*/ 	.byte	0x00, 0xf5, 0x21, 0x00


	//----- nvinfo : EIATTR_SPARSE_MMA_MASK
	.align		4
.L_33:
        /*0068*/ 	.byte	0x03, 0x50
        /*006a*/ 	.short	0x0000


	//----- nvinfo : EIATTR_MAXREG_COUNT
	.align		4
        /*006c*/ 	.byte	0x03, 0x1b
        /*006e*/ 	.short	0x00ff


	//----- nvinfo : EIATTR_MERCURY_ISA_VERSION
	.align		4
        /*0070*/ 	.byte	0x03, 0x5f
        /*0072*/ 	.short	0x0101


	//----- nvinfo : EIATTR_INT_WARP_WIDE_INSTR_OFFSETS
	.align		4
        /*0074*/ 	.byte	0x04, 0x31
        /*0076*/ 	.short	(.L_35 - .L_34)


	//   ....[0]....
.L_34:
        /*0078*/ 	.word	0x00002980


	//----- nvinfo : EIATTR_VRC_CTA_INIT_COUNT
	.align		4
.L_35:
        /*007c*/ 	.byte	0x02, 0x4a
	.zero		1
	.zero		1


	//----- nvinfo : EIATTR_EXIT_INSTR_OFFSETS
	.align		4
        /*0080*/ 	.byte	0x04, 0x1c
        /*0082*/ 	.short	(.L_37 - .L_36)


	//   ....[0]....
.L_36:
        /*0084*/ 	.word	0x00000090


	//   ....[1]....
        /*0088*/ 	.word	0x000001e0


	//   ....[2]....
        /*008c*/ 	.word	0x00002950


	//   ....[3]....
        /*0090*/ 	.word	0x000029e0


	//----- nvinfo : EIATTR_CRS_STACK_SIZE
	.align		4
.L_37:
        /*0094*/ 	.byte	0x04, 0x1e
        /*0096*/ 	.short	(.L_39 - .L_38)
.L_38:
        /*0098*/ 	.word	0x00000000


	//----- nvinfo : EIATTR_CBANK_PARAM_SIZE
	.align		4
.L_39:
        /*009c*/ 	.byte	0x03, 0x19
        /*009e*/ 	.short	0x0028


	//----- nvinfo : EIATTR_PARAM_CBANK
	.align		4
        /*00a0*/ 	.byte	0x04, 0x0a
        /*00a2*/ 	.short	(.L_41 - .L_40)
	.align		4
.L_40:
        /*00a4*/ 	.word	index@(.nv.constant0._Z29calculateContinentalityKernelPKhPfiiiPi)
        /*00a8*/ 	.short	0x0380
        /*00aa*/ 	.short	0x0028


	//----- nvinfo : EIATTR_SW_WAR
	.align		4
.L_41:
        /*00ac*/ 	.byte	0x04, 0x36
        /*00ae*/ 	.short	(.L_43 - .L_42)
.L_42:
        /*00b0*/ 	.word	0x00000008
.L_43:


//--------------------- .nv.info._Z22generateLandMaskKernelPKfPhPfi --------------------------
	.section	.nv.info._Z22generateLandMaskKernelPKfPhPfi,"",@"SHT_CUDA_INFO"
	.sectionflags	@""
	.align	4


	//----- nvinfo : EIATTR_CUDA_API_VERSION
	.align		4
        /*0000*/ 	.byte	0x04, 0x37
        /*0002*/ 	.short	(.L_45 - .L_44)
.L_44:
        /*0004*/ 	.word	0x00000082


	//----- nvinfo : EIATTR_KPARAM_INFO
	.align		4
.L_45:
        /*0008*/ 	.byte	0x04, 0x17
        /*000a*/ 	.short	(.L_47 - .L_46)
.L_46:
        /*000c*/ 	.word	0x00000000
        /*0010*/ 	.short	0x0003
        /*0012*/ 	.short	0x0018
        /*0014*/ 	.byte	0x00, 0xf0, 0x11, 0x00


	//----- nvinfo : EIATTR_KPARAM_INFO
	.align		4
.L_47:
        /*0018*/ 	.byte	0x04, 0x17
        /*001a*/ 	.short	(.L_49 - .L_48)
.L_48:
        /*001c*/ 	.word	0x00000000
        /*0020*/ 	.short	0x0002
        /*0022*/ 	.short	0x0010
        /*0024*/ 	.byte	0x00, 0xf5, 0x21, 0x00


	//----- nvinfo : EIATTR_KPARAM_INFO
	.align		4
.L_49:
        /*0028*/ 	.byte	0x04, 0x17
        /*002a*/ 	.short	(.L_51 - .L_50)
.L_50:
        /*002c*/ 	.word	0x00000000
        /*0030*/ 	.short	0x0001
        /*0032*/ 	.short	0x0008
        /*0034*/ 	.byte	0x00, 0xf5, 0x21, 0x00


	//----- nvinfo : EIATTR_KPARAM_INFO
	.align		4
.L_51:
        /*0038*/ 	.byte	0x04, 0x17
        /*003a*/ 	.short	(.L_53 - .L_52)
.L_52:
        /*003c*/ 	.word	0x00000000
        /*0040*/ 	.short	0x0000
        /*0042*/ 	.short	0x0000
        /*0044*/ 	.byte	0x00, 0xf5, 0x21, 0x00


	//----- nvinfo : EIATTR_SPARSE_MMA_MASK
	.align		4
.L_53:
        /*0048*/ 	.byte	0x03, 0x50
        /*004a*/ 	.short	0x0000


	//----- nvinfo : EIATTR_MAXREG_COUNT
	.align		4
        /*004c*/ 	.byte	0x03, 0x1b
        /*004e*/ 	.short	0x00ff


	//----- nvinfo : EIATTR_MERCURY_ISA_VERSION
	.align		4
        /*0050*/ 	.byte	0x03, 0x5f
        /*0052*/ 	.short	0x0101


	//----- nvinfo : EIATTR_VRC_CTA_INIT_COUNT
	.align		4
        /*0054*/ 	.byte	0x02, 0x4a
	.zero		1
	.zero		1


	//----- nvinfo : EIATTR_EXIT_INSTR_OFFSETS
	.align		4
        /*0058*/ 	.byte	0x04, 0x1c
        /*005a*/ 	.short	(.L_55 - .L_54)


	//   ....[0]....
.L_54:
        /*005c*/ 	.word	0x00000070


	//   ....[1]....
        /*0060*/ 	.word	0x00000160


	//   ....[2]....
        /*0064*/ 	.word	0x000001f0


	//----- nvinfo : EIATTR_CRS_STACK_SIZE
	.align		4
.L_55:
        /*0068*/ 	.byte	0x04, 0x1e
        /*006a*/ 	.short	(.L_57 - .L_56)
.L_56:
        /*006c*/ 	.word	0x00000000


	//----- nvinfo : EIATTR_CBANK_PARAM_SIZE
	.align		4
.L_57:
        /*0070*/ 	.byte	0x03, 0x19
        /*0072*/ 	.short	0x001c


	//----- nvinfo : EIATTR_PARAM_CBANK
	.align		4
        /*0074*/ 	.byte	0x04, 0x0a
        /*0076*/ 	.short	(.L_59 - .L_58)
	.align		4
.L_58:
        /*0078*/ 	.word	index@(.nv.constant0._Z22generateLandMaskKernelPKfPhPfi)
        /*007c*/ 	.short	0x0380
        /*007e*/ 	.short	0x001c


	//----- nvinfo : EIATTR_SW_WAR
	.align		4
.L_59:
        /*0080*/ 	.byte	0x04, 0x36
        /*0082*/ 	.short	(.L_61 - .L_60)
.L_60:
        /*0084*/ 	.word	0x00000008
.L_61:


//--------------------- .nv.callgraph             --------------------------
	.section	.nv.callgraph,"",@"SHT_CUDA_CALLGRAPH"
	.align	4
	.sectionentsize	8
	.align		4
        /*0000*/ 	.word	0x00000000
	.align		4
        /*0004*/ 	.word	0xffffffff
	.align		4
        /*0008*/ 	.word	0x00000000
	.align		4
        /*000c*/ 	.word	0xfffffffe
	.align		4
        /*0010*/ 	.word	0x00000000
	.align		4
        /*0014*/ 	.word	0xfffffffd
	.align		4
        /*0018*/ 	.word	0x00000000
	.align		4
        /*001c*/ 	.word	0xfffffffc


//--------------------- .nv.constant4             --------------------------
	.section	.nv.constant4,"a",@progbits
	.align	8
	.align		8
.nv.constant4:
        /*0000*/ 	.dword	__cudart_i2opi_d
	.align		8
        /*0008*/ 	.dword	__cudart_sin_cos_coeffs


//--------------------- .text._Z29calculateContinentalityKernelPKhPfiiiPi --------------------------
	.section	.text._Z29calculateContinentalityKernelPKhPfiiiPi,"ax",@progbits
	.align	128
        .global         _Z29calculateContinentalityKernelPKhPfiiiPi
        .type           _Z29calculateContinentalityKernelPKhPfiiiPi,@function
        .size           _Z29calculateContinentalityKernelPKhPfiiiPi,(.L_x_52 - _Z29calculateContinentalityKernelPKhPfiiiPi)
        .other          _Z29calculateContinentalityKernelPKhPfiiiPi,@"STO_CUDA_ENTRY STV_DEFAULT"
_Z29calculateContinentalityKernelPKhPfiiiPi:
.text._Z29calculateContinentalityKernelPKhPfiiiPi:
[----:B------:R-:W0:Y:S01]  /*0000*/  LDC R1, c[0x0][0x37c] ;  /* 0x0000df00ff017b82 */ /* 0x000e220000000800 */
[----:B------:R-:W1:Y:S07]  /*0010*/  S2R R0, SR_TID.X ;  /* 0x0000000000007919 */ /* 0x000e6e0000002100 */
[----:B------:R-:W1:Y:S01]  /*0020*/  S2UR UR4, SR_CTAID.X ;  /* 0x00000000000479c3 */ /* 0x000e620000002500 */
[----:B0-----:R-:W-:-:S07]  /*0030*/  VIADD R1, R1, 0xffffffd8 ;  /* 0xffffffd801017836 */ /* 0x001fce0000000000 */
[----:B------:R-:W1:Y:S08]  /*0040*/  LDC R7, c[0x0][0x360] ;  /* 0x0000d800ff077b82 */ /* 0x000e700000000800 */
[----:B------:R-:W0:Y:S01]  /*0050*/  LDC.64 R2, c[0x0][0x390] ;  /* 0x0000e400ff027b82 */ /* 0x000e220000000a00 */
[----:B-1----:R-:W-:Y:S02]  /*0060*/  IMAD R7, R7, UR4, R0 ;  /* 0x0000000407077c24 */ /* 0x002fe4000f8e0200 */
[----:B0-----:R-:W-:-:S05]  /*0070*/  IMAD R0, R3, R2, RZ ;  /* 0x0000000203007224 */ /* 0x001fca00078e02ff */
[----:B------:R-:W-:-:S13]  /*0080*/  ISETP.GE.AND P0, PT, R7, R0, PT ;  /* 0x000000000700720c */ /* 0x000fda0003f06270 */
[----:B------:R-:W-:Y:S05]  /*0090*/  @P0 EXIT ;  /* 0x000000000000094d */ /* 0x000fea0003800000 */
[----:B------:R-:W0:Y:S01]  /*00a0*/  LDC.64 R40, c[0x0][0x388] ;  /* 0x0000e200ff287b82 */ /* 0x000e220000000a00 */
[----:B------:R-:W1:Y:S01]  /*00b0*/  LDCU.64 UR8, c[0x0][0x358] ;  /* 0x00006b00ff0877ac */ /* 0x000e620008000a00 */
[----:B0-----:R-:W-:-:S05]  /*00c0*/  IMAD.WIDE R40, R7, 0x4, R40 ;  /* 0x0000000407287825 */ /* 0x001fca00078e0228 */
[----:B-1----:R-:W2:Y:S01]  /*00d0*/  LDG.E R8, desc[UR8][R40.64] ;  /* 0x0000000828087981 */ /* 0x002ea2000c1e1900 */
[----:B------:R-:W-:-:S04]  /*00e0*/  IABS R19, R2 ;  /* 0x0000000200137213 */ /* 0x000fc80000000000 */
[----:B------:R-:W0:Y:S08]  /*00f0*/  I2F.RP R0, R19 ;  /* 0x0000001300007306 */ /* 0x000e300000209400 */
[----:B0-----:R-:W0:Y:S02]  /*0100*/  MUFU.RCP R0, R0 ;  /* 0x0000000000007308 */ /* 0x001e240000001000 */
[----:B0-----:R-:W-:-:S06]  /*0110*/  VIADD R4, R0, 0xffffffe ;  /* 0x0ffffffe00047836 */ /* 0x001fcc0000000000 */
[----:B------:R0:W1:Y:S02]  /*0120*/  F2I.FTZ.U32.TRUNC.NTZ R5, R4 ;  /* 0x0000000400057305 */ /* 0x000064000021f000 */
[----:B0-----:R-:W-:Y:S02]  /*0130*/  IMAD.MOV.U32 R4, RZ, RZ, RZ ;  /* 0x000000ffff047224 */ /* 0x001fe400078e00ff */
[----:B-1----:R-:W-:-:S04]  /*0140*/  IMAD.MOV R6, RZ, RZ, -R5 ;  /* 0x000000ffff067224 */ /* 0x002fc800078e0a05 */
[----:B------:R-:W-:Y:S01]  /*0150*/  IMAD R9, R6, R19, RZ ;  /* 0x0000001306097224 */ /* 0x000fe200078e02ff */
[----:B------:R-:W-:-:S03]  /*0160*/  IABS R6, R7 ;  /* 0x0000000700067213 */ /* 0x000fc60000000000 */
[----:B------:R-:W-:-:S06]  /*0170*/  IMAD.HI.U32 R5, R5, R9, R4 ;  /* 0x0000000905057227 */ /* 0x000fcc00078e0004 */
[----:B------:R-:W-:-:S04]  /*0180*/  IMAD.HI.U32 R5, R5, R6, RZ ;  /* 0x0000000605057227 */ /* 0x000fc800078e00ff */
[----:B------:R-:W-:-:S04]  /*0190*/  IMAD.MOV R0, RZ, RZ, -R5 ;  /* 0x000000ffff007224 */ /* 0x000fc800078e0a05 */
[----:B------:R-:W-:-:S05]  /*01a0*/  IMAD R6, R19, R0, R6 ;  /* 0x0000000013067224 */ /* 0x000fca00078e0206 */
[----:B------:R-:W-:-:S13]  /*01b0*/  ISETP.GT.U32.AND P1, PT, R19, R6, PT ;  /* 0x000000061300720c */ /* 0x000fda0003f24070 */
[----:B------:R-:W-:Y:S01]  /*01c0*/  @!P1 IMAD.IADD R6, R6, 0x1, -R19 ;  /* 0x0000000106069824 */ /* 0x000fe200078e0a13 */
[----:B--2---:R-:W-:-:S13]  /*01d0*/  FSETP.GEU.AND P0, PT, R8, 1000000, PT ;  /* 0x497424000800780b */ /* 0x004fda0003f0e000 */
[----:B------:R-:W-:Y:S05]  /*01e0*/  @!P0 EXIT ;  /* 0x000000000000894d */ /* 0x000fea0003800000 */
[----:B------:R-:W0:Y:S01]  /*01f0*/  LDCU UR4, c[0x0][0x398] ;  /* 0x00007300ff0477ac */ /* 0x000e220008000800 */
[----:B------:R-:W-:Y:S01]  /*0200*/  ISETP.GE.U32.AND P0, PT, R6, R19, PT ;  /* 0x000000130600720c */ /* 0x000fe20003f06070 */
[----:B------:R-:W-:Y:S01]  /*0210*/  @!P1 VIADD R5, R5, 0x1 ;  /* 0x0000000105059836 */ /* 0x000fe20000000000 */
[----:B------:R-:W-:Y:S01]  /*0220*/  LOP3.LUT R0, R7, R2, RZ, 0x3c, !PT ;  /* 0x0000000207007212 */ /* 0x000fe200078e3cff */
[----:B------:R-:W-:-:S03]  /*0230*/  IMAD.MOV.U32 R11, RZ, RZ, 0x4e6e6b28 ;  /* 0x4e6e6b28ff0b7424 */ /* 0x000fc600078e00ff */
[----:B------:R-:W-:-:S07]  /*0240*/  ISETP.GE.AND P2, PT, R0, RZ, PT ;  /* 0x000000ff0000720c */ /* 0x000fce0003f46270 */
[----:B------:R-:W-:Y:S01]  /*0250*/  @P0 VIADD R5, R5, 0x1 ;  /* 0x0000000105050836 */ /* 0x000fe20000000000 */
[----:B------:R-:W-:Y:S01]  /*0260*/  PLOP3.LUT P0, PT, PT, PT, PT, 0x80, 0x8 ;  /* 0x000000000008781c */ /* 0x000fe20003f0f070 */
[----:B0-----:R-:W-:Y:S02]  /*0270*/  UISETP.GE.AND UP0, UPT, UR4, URZ, UPT ;  /* 0x000000ff0400728c */ /* 0x001fe4000bf06270 */
[----:B------:R-:W-:-:S04]  /*0280*/  IMAD.MOV.U32 R0, RZ, RZ, R5 ;  /* 0x000000ffff007224 */ /* 0x000fc800078e0005 */
[----:B------:R-:W-:-:S03]  /*0290*/  @!P2 IMAD.MOV R0, RZ, RZ, -R0 ;  /* 0x000000ffff00a224 */ /* 0x000fc600078e0a00 */
[----:B------:R-:W-:Y:S05]  /*02a0*/  BRA.U !UP0, `(.L_x_0) ;  /* 0x0000002508a87547 */ /* 0x000fea000b800000 */
[----:B------:R-:W0:Y:S02]  /*02b0*/  LDCU.64 UR4, c[0x0][0x380] ;  /* 0x00007000ff0477ac */ /* 0x000e240008000a00 */
[----:B0-----:R-:W-:-:S04]  /*02c0*/  IADD3 R10, P0, PT, R7, UR4, RZ ;  /* 0x00000004070a7c10 */ /* 0x001fc8000ff1e0ff */
[----:B------:R-:W-:-:S05]  /*02d0*/  LEA.HI.X.SX32 R11, R7, UR5, 0x1, P0 ;  /* 0x00000005070b7c11 */ /* 0x000fca00080f0eff */
[----:B------:R0:W5:Y:S01]  /*02e0*/  LDG.E.U8.CONSTANT R10, desc[UR8][R10.64] ;  /* 0x000000080a0a7981 */ /* 0x000162000c1e9100 */
[----:B------:R-:W1:Y:S01]  /*02f0*/  I2F.F64 R38, R3 ;  /* 0x0000000300267312 */ /* 0x000e620000201c00 */
[----:B------:R-:W-:Y:S01]  /*0300*/  IMAD.MOV.U32 R8, RZ, RZ, 0x1 ;  /* 0x00000001ff087424 */ /* 0x000fe200078e00ff */
[----:B------:R-:W-:Y:S01]  /*0310*/  ISETP.NE.AND P0, PT, R2, RZ, PT ;  /* 0x000000ff0200720c */ /* 0x000fe20003f05270 */
[----:B------:R-:W-:Y:S01]  /*0320*/  BSSY.RECONVERGENT B0, `(.L_x_1) ;  /* 0x000001e000007945 */ /* 0x000fe20003800200 */
[----:B------:R-:W-:Y:S02]  /*0330*/  LOP3.LUT R17, RZ, R2, RZ, 0x33, !PT ;  /* 0x00000002ff117212 */ /* 0x000fe400078e33ff */
[----:B------:R-:W-:Y:S02]  /*0340*/  ISETP.GT.U32.AND P1, PT, R19, R6, PT ;  /* 0x000000061300720c */ /* 0x000fe40003f24070 */
[----:B------:R-:W-:Y:S02]  /*0350*/  SEL R0, R17, R0, !P0 ;  /* 0x0000000011007207 */ /* 0x000fe40004000000 */
[----:B------:R-:W-:Y:S01]  /*0360*/  ISETP.GE.AND P2, PT, R7, RZ, PT ;  /* 0x000000ff0700720c */ /* 0x000fe20003f46270 */
[----:B-1----:R-:W1:Y:S02]  /*0370*/  MUFU.RCP64H R9, R39 ;  /* 0x0000002700097308 */ /* 0x002e640000001800 */
[----:B-1----:R-:W-:-:S08]  /*0380*/  DFMA R4, -R38, R8, 1 ;  /* 0x3ff000002604742b */ /* 0x002fd00000000108 */
[----:B------:R-:W-:Y:S02]  /*0390*/  DFMA R12, R4, R4, R4 ;  /* 0x00000004040c722b */ /* 0x000fe40000000004 */
[----:B------:R-:W1:Y:S06]  /*03a0*/  I2F.F64 R4, R0 ;  /* 0x0000000000047312 */ /* 0x000e6c0000201c00 */
[----:B------:R-:W-:-:S08]  /*03b0*/  DFMA R12, R8, R12, R8 ;  /* 0x0000000c080c722b */ /* 0x000fd00000000008 */
[----:B------:R-:W-:Y:S02]  /*03c0*/  DFMA R8, -R38, R12, 1 ;  /* 0x3ff000002608742b */ /* 0x000fe4000000010c */
[----:B-1----:R-:W-:-:S06]  /*03d0*/  DMUL R14, R4, -180 ;  /* 0xc0668000040e7828 */ /* 0x002fcc0000000000 */
[----:B------:R-:W-:-:S04]  /*03e0*/  DFMA R8, R12, R8, R12 ;  /* 0x000000080c08722b */ /* 0x000fc8000000000c */
[----:B------:R-:W-:-:S04]  /*03f0*/  FSETP.GEU.AND P3, PT, |R15|, 6.5827683646048100446e-37, PT ;  /* 0x036000000f00780b */ /* 0x000fc80003f6e200 */
[----:B------:R-:W-:-:S08]  /*0400*/  DMUL R4, R14, R8 ;  /* 0x000000080e047228 */ /* 0x000fd00000000000 */
[----:B------:R-:W-:-:S08]  /*0410*/  DFMA R2, -R38, R4, R14 ;  /* 0x000000042602722b */ /* 0x000fd0000000010e */
[----:B------:R-:W-:Y:S01]  /*0420*/  DFMA R4, R8, R2, R4 ;  /* 0x000000020804722b */ /* 0x000fe20000000004 */
[----:B------:R-:W-:-:S05]  /*0430*/  IMAD.IADD R3, R6, 0x1, -R19 ;  /* 0x0000000106037824 */ /* 0x000fca00078e0a13 */
[----:B------:R-:W-:-:S04]  /*0440*/  SEL R6, R3, R6, !P1 ;  /* 0x0000000603067207 */ /* 0x000fc80004800000 */
[----:B------:R-:W-:Y:S01]  /*0450*/  FFMA R2, RZ, R39, R5 ;  /* 0x00000027ff027223 */ /* 0x000fe20000000005 */
[----:B------:R-:W-:-:S04]  /*0460*/  @!P2 IMAD.MOV R6, RZ, RZ, -R6 ;  /* 0x000000ffff06a224 */ /* 0x000fc800078e0a06 */
[----:B------:R-:W-:Y:S02]  /*0470*/  FSETP.GT.AND P1, PT, |R2|, 1.469367938527859385e-39, PT ;  /* 0x001000000200780b */ /* 0x000fe40003f24200 */
[----:B------:R-:W-:-:S11]  /*0480*/  SEL R3, R17, R6, !P0 ;  /* 0x0000000611037207 */ /* 0x000fd60004000000 */
[----:B0-----:R-:W-:Y:S05]  /*0490*/  @P1 BRA P3, `(.L_x_2) ;  /* 0x0000000000181947 */ /* 0x001fea0001800000 */
[----:B------:R-:W-:Y:S01]  /*04a0*/  IMAD.MOV.U32 R12, RZ, RZ, R38 ;  /* 0x000000ffff0c7224 */ /* 0x000fe200078e0026 */
[----:B------:R-:W-:Y:S01]  /*04b0*/  MOV R50, 0x4e0 ;  /* 0x000004e000327802 */ /* 0x000fe20000000f00 */
[----:B------:R-:W-:-:S07]  /*04c0*/  IMAD.MOV.U32 R13, RZ, RZ, R39 ;  /* 0x000000ffff0d7224 */ /* 0x000fce00078e0027 */
[----:B-----5:R-:W-:Y:S05]  /*04d0*/  CALL.REL.NOINC `($__internal_0_$__cuda_sm20_div_rn_f64_full) ;  /* 0x0000002400447944 */ /* 0x020fea0003c00000 */
[----:B------:R-:W-:Y:S02]  /*04e0*/  IMAD.MOV.U32 R4, RZ, RZ, R14 ;  /* 0x000000ffff047224 */ /* 0x000fe400078e000e */
[----:B------:R-:W-:-:S07]  /*04f0*/  IMAD.MOV.U32 R5, RZ, RZ, R15 ;  /* 0x000000ffff057224 */ /* 0x000fce00078e000f */
.L_x_2:
[----:B------:R-:W-:Y:S05]  /*0500*/  BSYNC.RECONVERGENT B0 ;  /* 0x0000000000007941 */ /* 0x000fea0003800200 */
.L_x_1:
[----:B------:R-:W0:Y:S01]  /*0510*/  LDCU UR4, c[0x0][0x390] ;  /* 0x00007200ff0477ac */ /* 0x000e220008000800 */
[----:B------:R-:W-:Y:S01]  /*0520*/  IMAD.MOV.U32 R8, RZ, RZ, 0x1 ;  /* 0x00000001ff087424 */ /* 0x000fe200078e00ff */
[----:B------:R-:W-:Y:S01]  /*0530*/  DADD R34, R4, 90 ;  /* 0x4056800004227429 */ /* 0x000fe20000000000 */
[----:B------:R-:W-:Y:S01]  /*0540*/  BSSY.RECONVERGENT B0, `(.L_x_3) ;  /* 0x000001c000007945 */ /* 0x000fe20003800200 */
[----:B------:R-:W-:Y:S01]  /*0550*/  UMOV UR6, 0xa2529d39 ;  /* 0xa2529d3900067882 */ /* 0x000fe20000000000 */
[----:B------:R-:W-:-:S05]  /*0560*/  UMOV UR7, 0x3f91df46 ;  /* 0x3f91df4600077882 */ /* 0x000fca0000000000 */
[----:B------:R-:W-:Y:S01]  /*0570*/  DMUL R34, R34, UR6 ;  /* 0x0000000622227c28 */ /* 0x000fe20008000000 */
[----:B0-----:R-:W0:Y:S01]  /*0580*/  I2F.F64 R36, UR4 ;  /* 0x0000000400247d12 */ /* 0x001e220008201c00 */
[----:B------:R-:W1:Y:S07]  /*0590*/  LDCU UR4, c[0x0][0x398] ;  /* 0x00007300ff0477ac */ /* 0x000e6e0008000800 */
[----:B0-----:R-:W0:Y:S01]  /*05a0*/  MUFU.RCP64H R9, R37 ;  /* 0x0000002500097308 */ /* 0x001e220000001800 */
[----:B-1----:R-:W-:Y:S01]  /*05b0*/  UIADD3 UR4, UPT, UPT, -UR4, URZ, URZ ;  /* 0x000000ff04047290 */ /* 0x002fe2000fffe1ff */
[----:B0-----:R-:W-:-:S08]  /*05c0*/  DFMA R6, -R36, R8, 1 ;  /* 0x3ff000002406742b */ /* 0x001fd00000000108 */
[----:B------:R-:W-:Y:S02]  /*05d0*/  DFMA R12, R6, R6, R6 ;  /* 0x00000006060c722b */ /* 0x000fe40000000006 */
[----:B------:R-:W0:Y:S06]  /*05e0*/  I2F.F64 R6, R3 ;  /* 0x0000000300067312 */ /* 0x000e2c0000201c00 */
[----:B------:R-:W-:-:S08]  /*05f0*/  DFMA R12, R8, R12, R8 ;  /* 0x0000000c080c722b */ /* 0x000fd00000000008 */
[----:B------:R-:W-:Y:S02]  /*0600*/  DFMA R8, -R36, R12, 1 ;  /* 0x3ff000002408742b */ /* 0x000fe4000000010c */
[----:B0-----:R-:W-:-:S06]  /*0610*/  DMUL R14, R6, 360 ;  /* 0x40768000060e7828 */ /* 0x001fcc0000000000 */
[----:B------:R-:W-:-:S04]  /*0620*/  DFMA R8, R12, R8, R12 ;  /* 0x000000080c08722b */ /* 0x000fc8000000000c */
[----:B------:R-:W-:-:S04]  /*0630*/  FSETP.GEU.AND P1, PT, |R15|, 6.5827683646048100446e-37, PT ;  /* 0x036000000f00780b */ /* 0x000fc80003f2e200 */
[----:B------:R-:W-:-:S08]  /*0640*/  DMUL R32, R14, R8 ;  /* 0x000000080e207228 */ /* 0x000fd00000000000 */
[----:B------:R-:W-:-:S08]  /*0650*/  DFMA R6, -R36, R32, R14 ;  /* 0x000000202406722b */ /* 0x000fd0000000010e */
[----:B------:R-:W-:-:S10]  /*0660*/  DFMA R32, R8, R6, R32 ;  /* 0x000000060820722b */ /* 0x000fd40000000020 */
[----:B------:R-:W-:-:S05]  /*0670*/  FFMA R2, RZ, R37, R33 ;  /* 0x00000025ff027223 */ /* 0x000fca0000000021 */
[----:B------:R-:W-:-:S13]  /*0680*/  FSETP.GT.AND P0, PT, |R2|, 1.469367938527859385e-39, PT ;  /* 0x001000000200780b */ /* 0x000fda0003f04200 */
[----:B------:R-:W-:Y:S05]  /*0690*/  @P0 BRA P1, `(.L_x_4) ;  /* 0x0000000000180947 */ /* 0x000fea0000800000 */
[----:B------:R-:W-:Y:S01]  /*06a0*/  IMAD.MOV.U32 R12, RZ, RZ, R36 ;  /* 0x000000ffff0c7224 */ /* 0x000fe200078e0024 */
[----:B------:R-:W-:Y:S01]  /*06b0*/  MOV R50, 0x6e0 ;  /* 0x000006e000327802 */ /* 0x000fe20000000f00 */
[----:B------:R-:W-:-:S07]  /*06c0*/  IMAD.MOV.U32 R13, RZ, RZ, R37 ;  /* 0x000000ffff0d7224 */ /* 0x000fce00078e0025 */
[----:B-----5:R-:W-:Y:S05]  /*06d0*/  CALL.REL.NOINC `($__internal_0_$__cuda_sm20_div_rn_f64_full) ;  /* 0x0000002000c47944 */ /* 0x020fea0003c00000 */
[----:B------:R-:W-:Y:S02]  /*06e0*/  IMAD.MOV.U32 R32, RZ, RZ, R14 ;  /* 0x000000ffff207224 */ /* 0x000fe400078e000e */
[----:B------:R-:W-:-:S07]  /*06f0*/  IMAD.MOV.U32 R33, RZ, RZ, R15 ;  /* 0x000000ffff217224 */ /* 0x000fce00078e000f */
.L_x_4:
[----:B------:R-:W-:Y:S05]  /*0700*/  BSYNC.RECONVERGENT B0 ;  /* 0x0000000000007941 */ /* 0x000fea0003800200 */
.L_x_3:
[----:B------:R-:W-:Y:S01]  /*0710*/  UMOV UR6, 0x6dc9c883 ;  /* 0x6dc9c88300067882 */ /* 0x000fe20000000000 */
[----:B------:R-:W-:Y:S01]  /*0720*/  UMOV UR7, 0x3fe45f30 ;  /* 0x3fe45f3000077882 */ /* 0x000fe20000000000 */
[----:B------:R-:W0:Y:S01]  /*0730*/  LDC R8, c[0x0][0x398] ;  /* 0x0000e600ff087b82 */ /* 0x000e220000000800 */
[----:B------:R-:W-:Y:S01]  /*0740*/  DMUL R4, R34, UR6 ;  /* 0x0000000622047c28 */ /* 0x000fe20008000000 */
[----:B------:R-:W-:Y:S01]  /*0750*/  UMOV UR6, 0x54442d18 ;  /* 0x54442d1800067882 */ /* 0x000fe20000000000 */
[----:B------:R-:W-:Y:S01]  /*0760*/  UMOV UR7, 0x3ff921fb ;  /* 0x3ff921fb00077882 */ /* 0x000fe20000000000 */
[----:B------:R-:W0:Y:S01]  /*0770*/  LDCU UR5, c[0x0][0x390] ;  /* 0x00007200ff0577ac */ /* 0x000e220008000800 */
[----:B------:R-:W-:Y:S02]  /*0780*/  IMAD.MOV.U32 R11, RZ, RZ, 0x4e6e6b28 ;  /* 0x4e6e6b28ff0b7424 */ /* 0x000fe400078e00ff */
[----:B------:R1:W2:Y:S04]  /*0790*/  F2I.F64 R2, R4 ;  /* 0x0000000400027311 */ /* 0x0002a80000301100 */
[----:B-1----:R-:W-:-:S04]  /*07a0*/  PRMT R4, RZ, 0x7610, R4 ;  /* 0x00007610ff047816 */ /* 0x002fc80000000004 */
[----:B--2---:R-:W1:Y:S01]  /*07b0*/  I2F.F64 R30, R2 ;  /* 0x00000002001e7312 */ /* 0x004e620000201c00 */
[----:B0-----:R-:W-:Y:S01]  /*07c0*/  IADD3 R3, PT, PT, -R8, UR5, R3 ;  /* 0x0000000508037c10 */ /* 0x001fe2000fffe103 */
[----:B------:R-:W-:Y:S01]  /*07d0*/  UMOV UR5, UR4 ;  /* 0x0000000400057c82 */ /* 0x000fe20008000000 */
[----:B-1----:R-:W-:Y:S01]  /*07e0*/  DFMA R6, R30, -UR6, R34 ;  /* 0x800000061e067c2b */ /* 0x002fe20008000022 */
[----:B------:R-:W-:Y:S01]  /*07f0*/  UMOV UR6, 0x33145c00 ;  /* 0x33145c0000067882 */ /* 0x000fe20000000000 */
[----:B------:R-:W-:-:S06]  /*0800*/  UMOV UR7, 0x3c91a626 ;  /* 0x3c91a62600077882 */ /* 0x000fcc0000000000 */
[----:B------:R-:W-:Y:S01]  /*0810*/  DFMA R6, R30, -UR6, R6 ;  /* 0x800000061e067c2b */ /* 0x000fe20008000006 */
[----:B------:R-:W-:Y:S01]  /*0820*/  UMOV UR6, 0x252049c0 ;  /* 0x252049c000067882 */ /* 0x000fe20000000000 */
[----:B------:R-:W-:-:S06]  /*0830*/  UMOV UR7, 0x397b839a ;  /* 0x397b839a00077882 */ /* 0x000fcc0000000000 */
[----:B------:R-:W-:Y:S01]  /*0840*/  DFMA R30, R30, -UR6, R6 ;  /* 0x800000061e1e7c2b */ /* 0x000fe20008000006 */
[----:B------:R-:W-:Y:S01]  /*0850*/  UMOV UR6, 0xa2529d39 ;  /* 0xa2529d3900067882 */ /* 0x000fe20000000000 */
[----:B------:R-:W-:Y:S02]  /*0860*/  UMOV UR7, 0x3f91df46 ;  /* 0x3f91df4600077882 */ /* 0x000fe40000000000 */
[----:B------:R-:W-:-:S11]  /*0870*/  DMUL R32, R32, UR6 ;  /* 0x0000000620207c28 */ /* 0x000fd60008000000 */
.L_x_30:
[----:B------:R-:W0:Y:S01]  /*0880*/  MUFU.RCP64H R9, R39 ;  /* 0x0000002700097308 */ /* 0x000e220000001800 */
[----:B------:R-:W-:Y:S01]  /*0890*/  IMAD.MOV.U32 R8, RZ, RZ, 0x1 ;  /* 0x00000001ff087424 */ /* 0x000fe200078e00ff */
[----:B------:R-:W1:Y:S01]  /*08a0*/  LDCU UR7, c[0x0][0x394] ;  /* 0x00007280ff0777ac */ /* 0x000e620008000800 */
[----:B------:R-:W-:Y:S01]  /*08b0*/  VIADD R5, R0, UR5 ;  /* 0x0000000500057c36 */ /* 0x000fe20008000000 */
[----:B------:R-:W-:Y:S01]  /*08c0*/  BSSY.RECONVERGENT B0, `(.L_x_5) ;  /* 0x000001b000007945 */ /* 0x000fe20003800200 */
[----:B------:R-:W2:Y:S02]  /*08d0*/  LDCU UR6, c[0x0][0x398] ;  /* 0x00007300ff0677ac */ /* 0x000ea40008000800 */
[----:B0-----:R-:W-:Y:S01]  /*08e0*/  DFMA R6, -R38, R8, 1 ;  /* 0x3ff000002606742b */ /* 0x001fe20000000108 */
[----:B-1----:R-:W-:Y:S01]  /*08f0*/  ISETP.GE.AND P0, PT, R5, UR7, PT ;  /* 0x0000000705007c0c */ /* 0x002fe2000bf06270 */
[----:B--2---:R-:W-:-:S06]  /*0900*/  ULEA UR6, -UR6, URZ, 0x1 ;  /* 0x000000ff06067291 */ /* 0x004fcc000f8e09ff */
[----:B------:R-:W-:Y:S01]  /*0910*/  DFMA R12, R6, R6, R6 ;  /* 0x00000006060c722b */ /* 0x000fe20000000006 */
[----:B------:R-:W-:Y:S01]  /*0920*/  ISETP.LT.OR P0, PT, R5, RZ, P0 ;  /* 0x000000ff0500720c */ /* 0x000fe20000701670 */
[----:B------:R-:W0:Y:S06]  /*0930*/  I2F.F64.U32 R6, R5 ;  /* 0x0000000500067312 */ /* 0x000e2c0000201800 */
[----:B------:R-:W-:-:S08]  /*0940*/  DFMA R8, R8, R12, R8 ;  /* 0x0000000c0808722b */ /* 0x000fd00000000008 */
[----:B------:R-:W-:Y:S02]  /*0950*/  DFMA R14, -R38, R8, 1 ;  /* 0x3ff00000260e742b */ /* 0x000fe40000000108 */
[----:B0-----:R-:W-:-:S06]  /*0960*/  DMUL R12, R6, -180 ;  /* 0xc0668000060c7828 */ /* 0x001fcc0000000000 */
        /* <DEDUP_REMOVED lines=10> */
[----:B------:R-:W-:Y:S02]  /*0a10*/  IMAD.MOV.U32 R15, RZ, RZ, R13 ;  /* 0x000000ffff0f7224 */ /* 0x000fe400078e000d */
[----:B------:R-:W-:Y:S02]  /*0a20*/  IMAD.MOV.U32 R12, RZ, RZ, R38 ;  /* 0x000000ffff0c7224 */ /* 0x000fe400078e0026 */
[----:B------:R-:W-:-:S07]  /*0a30*/  IMAD.MOV.U32 R13, RZ, RZ, R39 ;  /* 0x000000ffff0d7224 */ /* 0x000fce00078e0027 */
[----:B-----5:R-:W-:Y:S05]  /*0a40*/  CALL.REL.NOINC `($__internal_0_$__cuda_sm20_div_rn_f64_full) ;  /* 0x0000001c00e87944 */ /* 0x020fea0003c00000 */
[----:B------:R-:W-:Y:S02]  /*0a50*/  IMAD.MOV.U32 R6, RZ, RZ, R14 ;  /* 0x000000ffff067224 */ /* 0x000fe400078e000e */
[----:B------:R-:W-:-:S07]  /*0a60*/  IMAD.MOV.U32 R7, RZ, RZ, R15 ;  /* 0x000000ffff077224 */ /* 0x000fce00078e000f */
.L_x_6:
[----:B------:R-:W-:Y:S05]  /*0a70*/  BSYNC.RECONVERGENT B0 ;  /* 0x0000000000007941 */ /* 0x000fea0003800200 */
.L_x_5:
[----:B------:R-:W-:Y:S01]  /*0a80*/  DADD R28, R6, 90 ;  /* 0x40568000061c7429 */ /* 0x000fe20000000000 */
[----:B------:R-:W-:Y:S01]  /*0a90*/  UMOV UR10, 0xa2529d39 ;  /* 0xa2529d39000a7882 */ /* 0x000fe20000000000 */
[----:B------:R-:W-:Y:S01]  /*0aa0*/  UMOV UR11, 0x3f91df46 ;  /* 0x3f91df46000b7882 */ /* 0x000fe20000000000 */
[----:B------:R-:W-:Y:S01]  /*0ab0*/  UMOV UR12, 0x33145c00 ;  /* 0x33145c00000c7882 */ /* 0x000fe20000000000 */
[----:B------:R-:W-:Y:S01]  /*0ac0*/  UMOV UR13, 0x3c91a626 ;  /* 0x3c91a626000d7882 */ /* 0x000fe20000000000 */
[----:B------:R-:W-:Y:S01]  /*0ad0*/  UMOV UR14, 0x252049c0 ;  /* 0x252049c0000e7882 */ /* 0x000fe20000000000 */
[----:B------:R-:W-:Y:S01]  /*0ae0*/  UMOV UR15, 0x397b839a ;  /* 0x397b839a000f7882 */ /* 0x000fe20000000000 */
[----:B------:R-:W0:Y:S01]  /*0af0*/  LDCU.64 UR16, c[0x0][0x380] ;  /* 0x00007000ff1077ac */ /* 0x000e220008000a00 */
[----:B------:R-:W-:Y:S01]  /*0b00*/  DMUL R28, R28, UR10 ;  /* 0x0000000a1c1c7c28 */ /* 0x000fe20008000000 */
[----:B------:R-:W-:Y:S01]  /*0b10*/  UMOV UR10, 0x6dc9c883 ;  /* 0x6dc9c883000a7882 */ /* 0x000fe20000000000 */
[----:B------:R-:W-:Y:S01]  /*0b20*/  UMOV UR11, 0x3fe45f30 ;  /* 0x3fe45f30000b7882 */ /* 0x000fe20000000000 */
[----:B------:R-:W-:-:S05]  /*0b30*/  UMOV UR7, UR4 ;  /* 0x0000000400077c82 */ /* 0x000fca0008000000 */
[----:B------:R-:W-:Y:S02]  /*0b40*/  DADD R26, -R34, R28 ;  /* 0x00000000221a7229 */ /* 0x000fe4000000011c */
[----:B------:R-:W-:-:S06]  /*0b50*/  DMUL R14, R28, UR10 ;  /* 0x0000000a1c0e7c28 */ /* 0x000fcc0008000000 */
[----:B------:R-:W-:Y:S01]  /*0b60*/  DMUL R26, R26, 0.5 ;  /* 0x3fe000001a1a7828 */ /* 0x000fe20000000000 */
[----:B------:R-:W1:Y:S07]  /*0b70*/  F2I.F64 R5, R14 ;  /* 0x0000000e00057311 */ /* 0x000e6e0000301100 */
[C---:B------:R-:W-:Y:S01]  /*0b80*/  DMUL R6, R26.reuse, UR10 ;  /* 0x0000000a1a067c28 */ /* 0x040fe20008000000 */
[----:B------:R-:W-:Y:S01]  /*0b90*/  UMOV UR10, 0x54442d18 ;  /* 0x54442d18000a7882 */ /* 0x000fe20000000000 */
[----:B------:R-:W-:Y:S01]  /*0ba0*/  UMOV UR11, 0x3ff921fb ;  /* 0x3ff921fb000b7882 */ /* 0x000fe20000000000 */
[----:B------:R-:W-:-:S03]  /*0bb0*/  DSETP.NEU.AND P1, PT, |R26|, +INF , PT ;  /* 0x7ff000001a00742a */ /* 0x000fc60003f2d200 */
[----:B------:R2:W3:Y:S03]  /*0bc0*/  F2I.F64 R18, R6 ;  /* 0x0000000600127311 */ /* 0x0004e60000301100 */
[----:B------:R-:W-:-:S05]  /*0bd0*/  DSETP.LTU.OR P3, PT, |R26|, 2.14748364800000000000e+09, !P1 ;  /* 0x41e000001a00742a */ /* 0x000fca0004f69600 */
[----:B-1----:R-:W1:Y:S01]  /*0be0*/  I2F.F64 R24, R5 ;  /* 0x0000000500187312 */ /* 0x002e620000201c00 */
[----:B--2---:R-:W-:-:S07]  /*0bf0*/  DMUL R6, RZ, R26 ;  /* 0x0000001aff067228 */ /* 0x004fce0000000000 */
[----:B---3--:R-:W2:Y:S01]  /*0c00*/  I2F.F64 R8, R18 ;  /* 0x0000001200087312 */ /* 0x008ea20000201c00 */
[----:B-1----:R-:W-:Y:S02]  /*0c10*/  DFMA R16, R24, -UR10, R28 ;  /* 0x8000000a18107c2b */ /* 0x002fe4000800001c */
[----:B--2---:R-:W-:Y:S01]  /*0c20*/  DFMA R12, R8, -UR10, R26 ;  /* 0x8000000a080c7c2b */ /* 0x004fe2000800001a */
[----:B------:R-:W1:Y:S05]  /*0c30*/  LDCU.64 UR10, c[0x4][0x8] ;  /* 0x01000100ff0a77ac */ /* 0x000e6a0008000a00 */
[----:B------:R-:W-:Y:S02]  /*0c40*/  DFMA R16, R24, -UR12, R16 ;  /* 0x8000000c18107c2b */ /* 0x000fe40008000010 */
[----:B------:R-:W-:-:S06]  /*0c50*/  DFMA R12, R8, -UR12, R12 ;  /* 0x8000000c080c7c2b */ /* 0x000fcc000800000c */
[----:B------:R-:W-:Y:S02]  /*0c60*/  DFMA R24, R24, -UR14, R16 ;  /* 0x8000000e18187c2b */ /* 0x000fe40008000010 */
[----:B------:R-:W-:Y:S01]  /*0c70*/  DFMA R12, R8, -UR14, R12 ;  /* 0x8000000e080c7c2b */ /* 0x000fe2000800000c */
[----:B------:R-:W-:Y:S01]  /*0c80*/  IMAD.MOV.U32 R8, RZ, RZ, R3 ;  /* 0x000000ffff087224 */ /* 0x000fe200078e0003 */
[----:B------:R-:W-:-:S08]  /*0c90*/  SEL R9, R18, RZ, P1 ;  /* 0x000000ff12097207 */ /* 0x000fd00000800000 */
[----:B------:R-:W-:Y:S02]  /*0ca0*/  FSEL R6, R6, R12, !P1 ;  /* 0x0000000c06067208 */ /* 0x000fe40004800000 */
[----:B01----:R-:W-:-:S07]  /*0cb0*/  FSEL R7, R7, R13, !P1 ;  /* 0x0000000d07077208 */ /* 0x003fce0004800000 */
.L_x_29:
[----:B------:R-:W-:Y:S02]  /*0cc0*/  ULOP3.LUT UP0, URZ, UR7, UR5, URZ, 0xfc, !UPT ;  /* 0x0000000507ff7292 */ /* 0x000fe4000f80fcff */
[----:B------:R-:W-:-:S04]  /*0cd0*/  UIADD3 UR6, UPT, UPT, UR6, 0x1, URZ ;  /* 0x0000000106067890 */ /* 0x000fc8000fffe0ff */
[----:B------:R-:W-:-:S03]  /*0ce0*/  UISETP.NE.AND UP1, UPT, UR6, 0x1, UPT ;  /* 0x000000010600788c */ /* 0x000fc6000bf25270 */
[----:B------:R-:W-:Y:S08]  /*0cf0*/  BRA.U !UP0, `(.L_x_7) ;  /* 0x0000001908ec7547 */ /* 0x000ff0000b800000 */
[----:B------:R-:W-:Y:S04]  /*0d00*/  BSSY.RECONVERGENT B0, `(.L_x_7) ;  /* 0x00001ba000007945 */ /* 0x000fe80003800200 */
[----:B------:R-:W-:Y:S05]  /*0d10*/  @P0 BRA `(.L_x_8) ;  /* 0x0000001800e00947 */ /* 0x000fea0003800000 */
[----:B------:R-:W0:Y:S01]  /*0d20*/  LDC R15, c[0x0][0x390] ;  /* 0x0000e400ff0f7b82 */ /* 0x000e220000000800 */
[----:B------:R-:W-:Y:S02]  /*0d30*/  IABS R18, R8 ;  /* 0x0000000800127213 */ /* 0x000fe40000000000 */
[----:B------:R-:W-:Y:S02]  /*0d40*/  ISETP.GE.AND P2, PT, R8, RZ, PT ;  /* 0x000000ff0800720c */ /* 0x000fe40003f46270 */
[----:B0-----:R-:W-:Y:S02]  /*0d50*/  IABS R17, R15 ;  /* 0x0000000f00117213 */ /* 0x001fe40000000000 */
[----:B------:R-:W-:Y:S02]  /*0d60*/  ISETP.NE.AND P4, PT, R15, RZ, PT ;  /* 0x000000ff0f00720c */ /* 0x000fe40003f85270 */
[----:B------:R-:W0:Y:S08]  /*0d70*/  I2F.RP R14, R17 ;  /* 0x00000011000e7306 */ /* 0x000e300000209400 */
[----:B0-----:R-:W0:Y:S02]  /*0d80*/  MUFU.RCP R14, R14 ;  /* 0x0000000e000e7308 */ /* 0x001e240000001000 */
[----:B0-----:R-:W-:-:S06]  /*0d90*/  VIADD R16, R14, 0xffffffe ;  /* 0x0ffffffe0e107836 */ /* 0x001fcc0000000000 */
[----:B------:R-:W0:Y:S02]  /*0da0*/  F2I.FTZ.U32.TRUNC.NTZ R13, R16 ;  /* 0x00000010000d7305 */ /* 0x000e24000021f000 */
[----:B0-----:R-:W-:-:S04]  /*0db0*/  IMAD.MOV R12, RZ, RZ, -R13 ;  /* 0x000000ffff0c7224 */ /* 0x001fc800078e0a0d */
[----:B------:R-:W-:Y:S02]  /*0dc0*/  IMAD R19, R12, R17, RZ ;  /* 0x000000110c137224 */ /* 0x000fe400078e02ff */
[----:B------:R-:W-:-:S04]  /*0dd0*/  IMAD.MOV.U32 R12, RZ, RZ, RZ ;  /* 0x000000ffff0c7224 */ /* 0x000fc800078e00ff */
[----:B------:R-:W-:-:S04]  /*0de0*/  IMAD.HI.U32 R12, R13, R19, R12 ;  /* 0x000000130d0c7227 */ /* 0x000fc800078e000c */
[----:B------:R-:W-:-:S04]  /*0df0*/  IMAD.MOV.U32 R13, RZ, RZ, R18 ;  /* 0x000000ffff0d7224 */ /* 0x000fc800078e0012 */
[----:B------:R-:W-:-:S04]  /*0e00*/  IMAD.HI.U32 R12, R12, R13, RZ ;  /* 0x0000000d0c0c7227 */ /* 0x000fc800078e00ff */
[----:B------:R-:W-:-:S04]  /*0e10*/  IMAD.MOV R12, RZ, RZ, -R12 ;  /* 0x000000ffff0c7224 */ /* 0x000fc800078e0a0c */
[----:B------:R-:W-:Y:S02]  /*0e20*/  IMAD R12, R17, R12, R13 ;  /* 0x0000000c110c7224 */ /* 0x000fe400078e020d */
[----:B------:R-:W-:-:S03]  /*0e30*/  VIADD R13, R0, UR5 ;  /* 0x00000005000d7c36 */ /* 0x000fc60008000000 */
[----:B------:R-:W-:-:S13]  /*0e40*/  ISETP.GT.U32.AND P1, PT, R17, R12, PT ;  /* 0x0000000c1100720c */ /* 0x000fda0003f24070 */
[----:B------:R-:W-:-:S05]  /*0e50*/  @!P1 IMAD.IADD R12, R12, 0x1, -R17 ;  /* 0x000000010c0c9824 */ /* 0x000fca00078e0a11 */
[----:B------:R-:W-:-:S13]  /*0e60*/  ISETP.GT.U32.AND P1, PT, R17, R12, PT ;  /* 0x0000000c1100720c */ /* 0x000fda0003f24070 */
[----:B------:R-:W-:-:S04]  /*0e70*/  @!P1 IMAD.IADD R12, R12, 0x1, -R17 ;  /* 0x000000010c0c9824 */ /* 0x000fc800078e0a11 */
[----:B------:R-:W-:-:S04]  /*0e80*/  IMAD.MOV.U32 R18, RZ, RZ, R12 ;  /* 0x000000ffff127224 */ /* 0x000fc800078e000c */
[----:B------:R-:W-:Y:S01]  /*0e90*/  @!P2 IMAD.MOV R18, RZ, RZ, -R18 ;  /* 0x000000ffff12a224 */ /* 0x000fe200078e0a12 */
[----:B------:R-:W-:-:S05]  /*0ea0*/  @!P4 LOP3.LUT R18, RZ, R15, RZ, 0x33, !PT ;  /* 0x0000000fff12c212 */ /* 0x000fca00078e33ff */
[----:B------:R-:W-:-:S05]  /*0eb0*/  IMAD R13, R13, R15, R18 ;  /* 0x0000000f0d0d7224 */ /* 0x000fca00078e0212 */
[----:B------:R-:W-:-:S04]  /*0ec0*/  IADD3 R12, P1, PT, R13, UR16, RZ ;  /* 0x000000100d0c7c10 */ /* 0x000fc8000ff3e0ff */
[----:B------:R-:W-:-:S06]  /*0ed0*/  LEA.HI.X.SX32 R13, R13, UR17, 0x1, P1 ;  /* 0x000000110d0d7c11 */ /* 0x000fcc00088f0eff */
[----:B------:R-:W2:Y:S02]  /*0ee0*/  LDG.E.U8.CONSTANT R13, desc[UR8][R12.64] ;  /* 0x000000080c0d7981 */ /* 0x000ea4000c1e9100 */
[----:B--2--5:R-:W-:-:S13]  /*0ef0*/  ISETP.NE.AND P1, PT, R13, R10, PT ;  /* 0x0000000a0d00720c */ /* 0x024fda0003f25270 */
[----:B------:R-:W-:Y:S05]  /*0f00*/  @!P1 BRA `(.L_x_8) ;  /* 0x0000001800649947 */ /* 0x000fea0003800000 */
[----:B------:R-:W0:Y:S01]  /*0f10*/  MUFU.RCP64H R15, R37 ;  /* 0x00000025000f7308 */ /* 0x000e220000001800 */
[----:B------:R-:W-:Y:S01]  /*0f20*/  IMAD.MOV.U32 R14, RZ, RZ, 0x1 ;  /* 0x00000001ff0e7424 */ /* 0x000fe200078e00ff */
[----:B------:R-:W-:Y:S05]  /*0f30*/  BSSY.RECONVERGENT B1, `(.L_x_9) ;  /* 0x0000017000017945 */ /* 0x000fea0003800200 */
        /* <DEDUP_REMOVED lines=19> */
[----:B------:R-:W-:Y:S05]  /*1070*/  CALL.REL.NOINC `($__internal_0_$__cuda_sm20_div_rn_f64_full) ;  /* 0x00000018005c7944 */ /* 0x000fea0003c00000 */
[----:B------:R-:W-:Y:S02]  /*1080*/  IMAD.MOV.U32 R44, RZ, RZ, R14 ;  /* 0x000000ffff2c7224 */ /* 0x000fe400078e000e */
[----:B------:R-:W-:-:S07]  /*1090*/  IMAD.MOV.U32 R45, RZ, RZ, R15 ;  /* 0x000000ffff2d7224 */ /* 0x000fce00078e000f */
.L_x_10:
[----:B------:R-:W-:Y:S05]  /*10a0*/  BSYNC.RECONVERGENT B1 ;  /* 0x0000000000017941 */ /* 0x000fea0003800200 */
.L_x_9:
[----:B------:R-:W-:Y:S01]  /*10b0*/  BSSY.RECONVERGENT B1, `(.L_x_11) ;  /* 0x000000a000017945 */ /* 0x000fe20003800200 */
[----:B------:R-:W-:Y:S02]  /*10c0*/  IMAD.MOV.U32 R50, RZ, RZ, R9 ;  /* 0x000000ffff327224 */ /* 0x000fe400078e0009 */
[----:B------:R-:W-:Y:S02]  /*10d0*/  IMAD.MOV.U32 R48, RZ, RZ, R6 ;  /* 0x000000ffff307224 */ /* 0x000fe400078e0006 */
[----:B------:R-:W-:Y:S01]  /*10e0*/  IMAD.MOV.U32 R49, RZ, RZ, R7 ;  /* 0x000000ffff317224 */ /* 0x000fe200078e0007 */
[----:B------:R-:W-:Y:S06]  /*10f0*/  @P3 BRA `(.L_x_12) ;  /* 0x0000000000143947 */ /* 0x000fec0003800000 */
[----:B------:R-:W-:Y:S01]  /*1100*/  IMAD.MOV.U32 R48, RZ, RZ, R26 ;  /* 0x000000ffff307224 */ /* 0x000fe200078e001a */
[----:B------:R-:W-:Y:S01]  /*1110*/  MOV R16, 0x1140 ;  /* 0x0000114000107802 */ /* 0x000fe20000000f00 */
[----:B------:R-:W-:-:S07]  /*1120*/  IMAD.MOV.U32 R17, RZ, RZ, R27 ;  /* 0x000000ffff117224 */ /* 0x000fce00078e001b */
[----:B------:R-:W-:Y:S05]  /*1130*/  CALL.REL.NOINC `($_Z29calculateContinentalityKernelPKhPfiiiPi$__internal_trig_reduction_slowpathd) ;  /* 0x0000002000487944 */ /* 0x000fea0003c00000 */
[----:B------:R-:W-:-:S07]  /*1140*/  IMAD.MOV.U32 R50, RZ, RZ, R12 ;  /* 0x000000ffff327224 */ /* 0x000fce00078e000c */
.L_x_12:
[----:B------:R-:W-:Y:S05]  /*1150*/  BSYNC.RECONVERGENT B1 ;  /* 0x0000000000017941 */ /* 0x000fea0003800200 */
.L_x_11:
[----:B------:R-:W-:-:S05]  /*1160*/  IMAD.SHL.U32 R12, R50, 0x40, RZ ;  /* 0x00000040320c7824 */ /* 0x000fca00078e00ff */
[----:B------:R-:W-:-:S04]  /*1170*/  LOP3.LUT R12, R12, 0x40, RZ, 0xc0, !PT ;  /* 0x000000400c0c7812 */ /* 0x000fc800078ec0ff */
[----:B------:R-:W-:-:S05]  /*1180*/  IADD3 R52, P1, PT, R12, UR10, RZ ;  /* 0x0000000a0c347c10 */ /* 0x000fca000ff3e0ff */
[----:B------:R-:W-:-:S05]  /*1190*/  IMAD.X R53, RZ, RZ, UR11, P1 ;  /* 0x0000000bff357e24 */ /* 0x000fca00088e06ff */
[----:B------:R-:W2:Y:S04]  /*11a0*/  LDG.E.128.CONSTANT R12, desc[UR8][R52.64] ;  /* 0x00000008340c7981 */ /* 0x000ea8000c1e9d00 */
[----:B------:R-:W3:Y:S04]  /*11b0*/  LDG.E.128.CONSTANT R16, desc[UR8][R52.64+0x10] ;  /* 0x0000100834107981 */ /* 0x000ee8000c1e9d00 */
[----:B------:R0:W4:Y:S01]  /*11c0*/  LDG.E.128.CONSTANT R20, desc[UR8][R52.64+0x20] ;  /* 0x0000200834147981 */ /* 0x000122000c1e9d00 */
[----:B------:R-:W-:Y:S01]  /*11d0*/  LOP3.LUT R42, R50, 0x1, RZ, 0xc0, !PT ;  /* 0x00000001322a7812 */ /* 0x000fe200078ec0ff */
[----:B------:R-:W-:Y:S01]  /*11e0*/  IMAD.MOV.U32 R43, RZ, RZ, 0x3da8ff83 ;  /* 0x3da8ff83ff2b7424 */ /* 0x000fe200078e00ff */
[----:B------:R-:W-:Y:S01]  /*11f0*/  DMUL R46, R48, R48 ;  /* 0x00000030302e7228 */ /* 0x000fe20000000000 */
[----:B------:R-:W-:Y:S01]  /*1200*/  BSSY.RECONVERGENT B1, `(.L_x_13) ;  /* 0x0000025000017945 */ /* 0x000fe20003800200 */
[----:B------:R-:W-:Y:S01]  /*1210*/  ISETP.NE.U32.AND P1, PT, R42, 0x1, PT ;  /* 0x000000012a00780c */ /* 0x000fe20003f25070 */
[----:B------:R-:W-:Y:S01]  /*1220*/  IMAD.MOV.U32 R42, RZ, RZ, 0x20fd8164 ;  /* 0x20fd8164ff2a7424 */ /* 0x000fe200078e00ff */
[----:B------:R-:W-:-:S02]  /*1230*/  DSETP.NEU.AND P2, PT, |R34|, +INF , PT ;  /* 0x7ff000002200742a */ /* 0x000fc40003f4d200 */
[----:B------:R-:W-:Y:S01]  /*1240*/  FSEL R43, -R43, 0.11223486810922622681, !P1 ;  /* 0x3de5db652b2b7808 */ /* 0x000fe20004800100 */
[----:B0-----:R-:W-:Y:S01]  /*1250*/  IMAD.MOV.U32 R52, RZ, RZ, 0x1 ;  /* 0x00000001ff347424 */ /* 0x001fe200078e00ff */
[----:B------:R-:W-:-:S06]  /*1260*/  FSEL R42, R42, -8.06006814911005101289e+34, !P1 ;  /* 0xf9785eba2a2a7808 */ /* 0x000fcc0004800000 */
[----:B--2---:R-:W-:-:S08]  /*1270*/  DFMA R12, R46, R42, R12 ;  /* 0x0000002a2e0c722b */ /* 0x004fd0000000000c */
[----:B------:R-:W-:-:S08]  /*1280*/  DFMA R12, R46, R12, R14 ;  /* 0x0000000c2e0c722b */ /* 0x000fd0000000000e */
[----:B---3--:R-:W-:-:S08]  /*1290*/  DFMA R12, R46, R12, R16 ;  /* 0x0000000c2e0c722b */ /* 0x008fd00000000010 */
[----:B------:R-:W-:-:S08]  /*12a0*/  DFMA R12, R46, R12, R18 ;  /* 0x0000000c2e0c722b */ /* 0x000fd00000000012 */
[----:B----4-:R-:W-:-:S08]  /*12b0*/  DFMA R12, R46, R12, R20 ;  /* 0x0000000c2e0c722b */ /* 0x010fd00000000014 */
[----:B------:R-:W-:-:S08]  /*12c0*/  DFMA R12, R46, R12, R22 ;  /* 0x0000000c2e0c722b */ /* 0x000fd00000000016 */
[----:B------:R-:W-:Y:S02]  /*12d0*/  DFMA R14, R12, R48, R48 ;  /* 0x000000300c0e722b */ /* 0x000fe40000000030 */
[----:B------:R-:W-:-:S10]  /*12e0*/  DFMA R12, R46, R12, 1 ;  /* 0x3ff000002e0c742b */ /* 0x000fd4000000000c */
[----:B------:R-:W-:Y:S02]  /*12f0*/  FSEL R14, R12, R14, !P1 ;  /* 0x0000000e0c0e7208 */ /* 0x000fe40004800000 */
[----:B------:R-:W-:Y:S02]  /*1300*/  FSEL R15, R13, R15, !P1 ;  /* 0x0000000f0d0f7208 */ /* 0x000fe40004800000 */
[----:B------:R-:W-:Y:S01]  /*1310*/  LOP3.LUT P1, RZ, R50, 0x2, RZ, 0xc0, !PT ;  /* 0x0000000232ff7812 */ /* 0x000fe2000782c0ff */
[----:B------:R-:W-:-:S03]  /*1320*/  DMUL R50, RZ, R34 ;  /* 0x00000022ff327228 */ /* 0x000fc60000000000 */
[----:B------:R-:W-:-:S10]  /*1330*/  DADD R12, RZ, -R14 ;  /* 0x00000000ff0c7229 */ /* 0x000fd4000000080e */
[----:B------:R-:W-:Y:S02]  /*1340*/  FSEL R42, R14, R12, !P1 ;  /* 0x0000000c0e2a7208 */ /* 0x000fe40004800000 */
[----:B------:R-:W-:Y:S01]  /*1350*/  FSEL R43, R15, R13, !P1 ;  /* 0x0000000d0f2b7208 */ /* 0x000fe20004800000 */
[----:B------:R-:W-:Y:S06]  /*1360*/  @!P2 BRA `(.L_x_14) ;  /* 0x000000000038a947 */ /* 0x000fec0003800000 */
[----:B------:R-:W-:Y:S01]  /*1370*/  DSETP.GE.AND P1, PT, |R34|, 2.14748364800000000000e+09, PT ;  /* 0x41e000002200742a */ /* 0x000fe20003f26200 */
[----:B------:R-:W-:Y:S01]  /*1380*/  BSSY.RECONVERGENT B2, `(.L_x_15) ;  /* 0x000000b000027945 */ /* 0x000fe20003800200 */
[----:B------:R-:W-:Y:S02]  /*1390*/  IMAD.MOV.U32 R12, RZ, RZ, R2 ;  /* 0x000000ffff0c7224 */ /* 0x000fe400078e0002 */
[----:B------:R-:W-:Y:S02]  /*13a0*/  IMAD.MOV.U32 R50, RZ, RZ, R30 ;  /* 0x000000ffff327224 */ /* 0x000fe400078e001e */
[----:B------:R-:W-:-:S08]  /*13b0*/  IMAD.MOV.U32 R51, RZ, RZ, R31 ;  /* 0x000000ffff337224 */ /* 0x000fd000078e001f */
[----:B------:R-:W-:Y:S05]  /*13c0*/  @!P1 BRA `(.L_x_16) ;  /* 0x0000000000189947 */ /* 0x000fea0003800000 */
[----:B------:R-:W-:Y:S01]  /*13d0*/  IMAD.MOV.U32 R48, RZ, RZ, R34 ;  /* 0x000000ffff307224 */ /* 0x000fe200078e0022 */
[----:B------:R-:W-:Y:S01]  /*13e0*/  MOV R16, 0x1410 ;  /* 0x0000141000107802 */ /* 0x000fe20000000f00 */
[----:B------:R-:W-:-:S07]  /*13f0*/  IMAD.MOV.U32 R17, RZ, RZ, R35 ;  /* 0x000000ffff117224 */ /* 0x000fce00078e0023 */
[----:B------:R-:W-:Y:S05]  /*1400*/  CALL.REL.NOINC `($_Z29calculateContinentalityKernelPKhPfiiiPi$__internal_trig_reduction_slowpathd) ;  /* 0x0000001c00947944 */ /* 0x000fea0003c00000 */
[----:B------:R-:W-:Y:S02]  /*1410*/  IMAD.MOV.U32 R50, RZ, RZ, R48 ;  /* 0x000000ffff327224 */ /* 0x000fe400078e0030 */
[----:B------:R-:W-:-:S07]  /*1420*/  IMAD.MOV.U32 R51, RZ, RZ, R49 ;  /* 0x000000ffff337224 */ /* 0x000fce00078e0031 */
.L_x_16:
[----:B------:R-:W-:Y:S05]  /*1430*/  BSYNC.RECONVERGENT B2 ;  /* 0x0000000000027941 */ /* 0x000fea0003800200 */
.L_x_15:
[----:B------:R-:W-:-:S07]  /*1440*/  VIADD R52, R12, 0x1 ;  /* 0x000000010c347836 */ /* 0x000fce0000000000 */
.L_x_14:
[----:B------:R-:W-:Y:S05]  /*1450*/  BSYNC.RECONVERGENT B1 ;  /* 0x0000000000017941 */ /* 0x000fea0003800200 */
.L_x_13:
[----:B------:R-:W-:-:S05]  /*1460*/  IMAD.SHL.U32 R12, R52, 0x40, RZ ;  /* 0x00000040340c7824 */ /* 0x000fca00078e00ff */
[----:B------:R-:W-:-:S04]  /*1470*/  LOP3.LUT R12, R12, 0x40, RZ, 0xc0, !PT ;  /* 0x000000400c0c7812 */ /* 0x000fc800078ec0ff */
[----:B------:R-:W-:-:S05]  /*1480*/  IADD3 R20, P1, PT, R12, UR10, RZ ;  /* 0x0000000a0c147c10 */ /* 0x000fca000ff3e0ff */
[----:B------:R-:W-:-:S05]  /*1490*/  IMAD.X R21, RZ, RZ, UR11, P1 ;  /* 0x0000000bff157e24 */ /* 0x000fca00088e06ff */
[----:B------:R-:W2:Y:S04]  /*14a0*/  LDG.E.128.CONSTANT R12, desc[UR8][R20.64] ;  /* 0x00000008140c7981 */ /* 0x000ea8000c1e9d00 */
[----:B------:R-:W3:Y:S04]  /*14b0*/  LDG.E.128.CONSTANT R16, desc[UR8][R20.64+0x10] ;  /* 0x0000100814107981 */ /* 0x000ee8000c1e9d00 */
[----:B------:R-:W4:Y:S01]  /*14c0*/  LDG.E.128.CONSTANT R20, desc[UR8][R20.64+0x20] ;  /* 0x0000200814147981 */ /* 0x000f22000c1e9d00 */
[----:B------:R-:W-:Y:S01]  /*14d0*/  LOP3.LUT R46, R52, 0x1, RZ, 0xc0, !PT ;  /* 0x00000001342e7812 */ /* 0x000fe200078ec0ff */
[----:B------:R-:W-:Y:S01]  /*14e0*/  IMAD.MOV.U32 R47, RZ, RZ, 0x3da8ff83 ;  /* 0x3da8ff83ff2f7424 */ /* 0x000fe200078e00ff */
[----:B------:R-:W-:Y:S01]  /*14f0*/  DMUL R48, R50, R50 ;  /* 0x0000003232307228 */ /* 0x000fe20000000000 */
[----:B------:R-:W-:Y:S01]  /*1500*/  BSSY.RECONVERGENT B1, `(.L_x_17) ;  /* 0x0000025000017945 */ /* 0x000fe20003800200 */
[----:B------:R-:W-:Y:S01]  /*1510*/  ISETP.NE.U32.AND P1, PT, R46, 0x1, PT ;  /* 0x000000012e00780c */ /* 0x000fe20003f25070 */
[----:B------:R-:W-:Y:S01]  /*1520*/  IMAD.MOV.U32 R46, RZ, RZ, 0x20fd8164 ;  /* 0x20fd8164ff2e7424 */ /* 0x000fe200078e00ff */
[----:B------:R-:W-:-:S02]  /*1530*/  DSETP.NEU.AND P2, PT, |R28|, +INF , PT ;  /* 0x7ff000001c00742a */ /* 0x000fc40003f4d200 */
[----:B------:R-:W-:Y:S02]  /*1540*/  FSEL R47, -R47, 0.11223486810922622681, !P1 ;  /* 0x3de5db652f2f7808 */ /* 0x000fe40004800100 */
        /* <DEDUP_REMOVED lines=8> */
[----:B------:R-:W-:Y:S02]  /*15d0*/  DFMA R12, R48, R12, 1 ;  /* 0x3ff00000300c742b */ /* 0x000fe4000000000c */
[----:B------:R-:W-:-:S08]  /*15e0*/  DMUL R50, RZ, R28 ;  /* 0x0000001cff327228 */ /* 0x000fd00000000000 */
[----:B------:R-:W-:Y:S02]  /*15f0*/  FSEL R14, R12, R14, !P1 ;  /* 0x0000000e0c0e7208 */ /* 0x000fe40004800000 */
[----:B------:R-:W-:Y:S02]  /*1600*/  FSEL R15, R13, R15, !P1 ;  /* 0x0000000f0d0f7208 */ /* 0x000fe40004800000 */
[----:B------:R-:W-:Y:S01]  /*1610*/  LOP3.LUT P1, RZ, R52, 0x2, RZ, 0xc0, !PT ;  /* 0x0000000234ff7812 */ /* 0x000fe2000782c0ff */
[----:B------:R-:W-:-:S03]  /*1620*/  IMAD.MOV.U32 R52, RZ, RZ, 0x1 ;  /* 0x00000001ff347424 */ /* 0x000fc600078e00ff */
        /* <DEDUP_REMOVED lines=16> */
.L_x_20:
[----:B------:R-:W-:Y:S05]  /*1730*/  BSYNC.RECONVERGENT B2 ;  /* 0x0000000000027941 */ /* 0x000fea0003800200 */
.L_x_19:
[----:B------:R-:W-:-:S07]  /*1740*/  VIADD R52, R12, 0x1 ;  /* 0x000000010c347836 */ /* 0x000fce0000000000 */
.L_x_18:
[----:B------:R-:W-:Y:S05]  /*1750*/  BSYNC.RECONVERGENT B1 ;  /* 0x0000000000017941 */ /* 0x000fea0003800200 */
.L_x_17:
[----:B------:R-:W-:-:S05]  /*1760*/  IMAD.SHL.U32 R12, R52, 0x40, RZ ;  /* 0x00000040340c7824 */ /* 0x000fca00078e00ff */
[----:B------:R-:W-:-:S04]  /*1770*/  LOP3.LUT R12, R12, 0x40, RZ, 0xc0, !PT ;  /* 0x000000400c0c7812 */ /* 0x000fc800078ec0ff */
[----:B------:R-:W-:-:S05]  /*1780*/  IADD3 R20, P1, PT, R12, UR10, RZ ;  /* 0x0000000a0c147c10 */ /* 0x000fca000ff3e0ff */
[----:B------:R-:W-:-:S05]  /*1790*/  IMAD.X R21, RZ, RZ, UR11, P1 ;  /* 0x0000000bff157e24 */ /* 0x000fca00088e06ff */
[----:B------:R-:W2:Y:S01]  /*17a0*/  LDG.E.128.CONSTANT R12, desc[UR8][R20.64] ;  /* 0x00000008140c7981 */ /* 0x000ea2000c1e9d00 */
[----:B------:R-:W-:Y:S01]  /*17b0*/  LOP3.LUT R16, R52, 0x1, RZ, 0xc0, !PT ;  /* 0x0000000134107812 */ /* 0x000fe200078ec0ff */
[----:B------:R-:W-:Y:S01]  /*17c0*/  IMAD.MOV.U32 R17, RZ, RZ, 0x20fd8164 ;  /* 0x20fd8164ff117424 */ /* 0x000fe200078e00ff */
[----:B------:R-:W-:Y:S01]  /*17d0*/  DMUL R48, R50, R50 ;  /* 0x0000003232307228 */ /* 0x000fe20000000000 */
[----:B------:R-:W-:Y:S01]  /*17e0*/  IMAD.MOV.U32 R18, RZ, RZ, 0x3da8ff83 ;  /* 0x3da8ff83ff127424 */ /* 0x000fe200078e00ff */
[----:B------:R-:W-:-:S04]  /*17f0*/  ISETP.NE.U32.AND P1, PT, R16, 0x1, PT ;  /* 0x000000011000780c */ /* 0x000fc80003f25070 */
[----:B------:R-:W-:Y:S02]  /*1800*/  FSEL R16, R17, -8.06006814911005101289e+34, !P1 ;  /* 0xf9785eba11107808 */ /* 0x000fe40004800000 */
[----:B------:R-:W-:-:S06]  /*1810*/  FSEL R17, -R18, 0.11223486810922622681, !P1 ;  /* 0x3de5db6512117808 */ /* 0x000fcc0004800100 */
[C---:B--2---:R-:W-:Y:S01]  /*1820*/  DFMA R12, R48.reuse, R16, R12 ;  /* 0x00000010300c722b */ /* 0x044fe2000000000c */
[----:B------:R-:W2:Y:S04]  /*1830*/  LDG.E.128.CONSTANT R16, desc[UR8][R20.64+0x10] ;  /* 0x0000100814107981 */ /* 0x000ea8000c1e9d00 */
[----:B------:R-:W3:Y:S03]  /*1840*/  LDG.E.128.CONSTANT R20, desc[UR8][R20.64+0x20] ;  /* 0x0000200814147981 */ /* 0x000ee6000c1e9d00 */
[C---:B------:R-:W-:Y:S01]  /*1850*/  DFMA R12, R48.reuse, R12, R14 ;  /* 0x0000000c300c722b */ /* 0x040fe2000000000e */
[----:B------:R-:W-:Y:S01]  /*1860*/  UMOV UR12, 0xa2529d39 ;  /* 0xa2529d39000c7882 */ /* 0x000fe20000000000 */
[----:B------:R-:W-:Y:S01]  /*1870*/  UMOV UR13, 0x3f91df46 ;  /* 0x3f91df46000d7882 */ /* 0x000fe20000000000 */
[----:B------:R-:W-:Y:S05]  /*1880*/  BSSY.RECONVERGENT B1, `(.L_x_21) ;  /* 0x000002a000017945 */ /* 0x000fea0003800200 */
[----:B--2---:R-:W-:-:S02]  /*1890*/  DFMA R12, R48, R12, R16 ;  /* 0x0000000c300c722b */ /* 0x004fc40000000010 */
[----:B------:R-:W-:-:S06]  /*18a0*/  DFMA R16, R44, UR12, -R32 ;  /* 0x0000000c2c107c2b */ /* 0x000fcc0008000820 */
[----:B------:R-:W-:Y:S02]  /*18b0*/  DFMA R12, R48, R12, R18 ;  /* 0x0000000c300c722b */ /* 0x000fe40000000012 */
[----:B------:R-:W-:-:S06]  /*18c0*/  DMUL R16, R16, 0.5 ;  /* 0x3fe0000010107828 */ /* 0x000fcc0000000000 */
[----:B---3--:R-:W-:Y:S02]  /*18d0*/  DFMA R12, R48, R12, R20 ;  /* 0x0000000c300c722b */ /* 0x008fe40000000014 */
[----:B------:R-:W-:-:S06]  /*18e0*/  DSETP.NEU.AND P2, PT, |R16|, +INF , PT ;  /* 0x7ff000001000742a */ /* 0x000fcc0003f4d200 */
[----:B------:R-:W-:-:S08]  /*18f0*/  DFMA R22, R48, R12, R22 ;  /* 0x0000000c3016722b */ /* 0x000fd00000000016 */
[----:B------:R-:W-:Y:S02]  /*1900*/  DFMA R12, R22, R50, R50 ;  /* 0x00000032160c722b */ /* 0x000fe40000000032 */
[----:B------:R-:W-:Y:S02]  /*1910*/  DFMA R22, R48, R22, 1 ;  /* 0x3ff000003016742b */ /* 0x000fe40000000016 */
[----:B------:R-:W-:-:S08]  /*1920*/  @!P2 DMUL R44, RZ, R16 ;  /* 0x00000010ff2ca228 */ /* 0x000fd00000000000 */
[----:B------:R-:W-:Y:S02]  /*1930*/  FSEL R14, R22, R12, !P1 ;  /* 0x0000000c160e7208 */ /* 0x000fe40004800000 */
[----:B------:R-:W-:Y:S02]  /*1940*/  FSEL R15, R23, R13, !P1 ;  /* 0x0000000d170f7208 */ /* 0x000fe40004800000 */
[----:B------:R-:W-:Y:S01]  /*1950*/  LOP3.LUT P1, RZ, R52, 0x2, RZ, 0xc0, !PT ;  /* 0x0000000234ff7812 */ /* 0x000fe2000782c0ff */
[----:B------:R-:W-:-:S03]  /*1960*/  @!P2 IMAD.MOV.U32 R52, RZ, RZ, RZ ;  /* 0x000000ffff34a224 */ /* 0x000fc600078e00ff */
[----:B------:R-:W-:-:S10]  /*1970*/  DADD R12, RZ, -R14 ;  /* 0x00000000ff0c7229 */ /* 0x000fd4000000080e */
[----:B------:R-:W-:Y:S02]  /*1980*/  FSEL R12, R14, R12, !P1 ;  /* 0x0000000c0e0c7208 */ /* 0x000fe40004800000 */
[----:B------:R-:W-:-:S06]  /*1990*/  FSEL R13, R15, R13, !P1 ;  /* 0x0000000d0f0d7208 */ /* 0x000fcc0004800000 */
[----:B------:R-:W-:Y:S01]  /*19a0*/  DMUL R46, R46, R12 ;  /* 0x0000000c2e2e7228 */ /* 0x000fe20000000000 */
[----:B------:R-:W-:Y:S10]  /*19b0*/  @!P2 BRA `(.L_x_22) ;  /* 0x000000000058a947 */ /* 0x000ff40003800000 */
[----:B------:R-:W-:Y:S01]  /*19c0*/  UMOV UR12, 0x6dc9c883 ;  /* 0x6dc9c883000c7882 */ /* 0x000fe20000000000 */
[----:B------:R-:W-:Y:S01]  /*19d0*/  UMOV UR13, 0x3fe45f30 ;  /* 0x3fe45f30000d7882 */ /* 0x000fe20000000000 */
[C---:B------:R-:W-:Y:S02]  /*19e0*/  DSETP.GE.AND P1, PT, |R16|.reuse, 2.14748364800000000000e+09, PT ;  /* 0x41e000001000742a */ /* 0x040fe40003f26200 */
[----:B------:R-:W-:Y:S01]  /*19f0*/  DMUL R52, R16, UR12 ;  /* 0x0000000c10347c28 */ /* 0x000fe20008000000 */
[----:B------:R-:W-:Y:S01]  /*1a00*/  UMOV UR12, 0x54442d18 ;  /* 0x54442d18000c7882 */ /* 0x000fe20000000000 */
[----:B------:R-:W-:-:S08]  /*1a10*/  UMOV UR13, 0x3ff921fb ;  /* 0x3ff921fb000d7882 */ /* 0x000fd00000000000 */
[----:B------:R-:W0:Y:S08]  /*1a20*/  F2I.F64 R52, R52 ;  /* 0x0000003400347311 */ /* 0x000e300000301100 */
[----:B0-----:R-:W0:Y:S02]  /*1a30*/  I2F.F64 R44, R52 ;  /* 0x00000034002c7312 */ /* 0x001e240000201c00 */
[----:B0-----:R-:W-:Y:S01]  /*1a40*/  DFMA R12, R44, -UR12, R16 ;  /* 0x8000000c2c0c7c2b */ /* 0x001fe20008000010 */
[----:B------:R-:W-:Y:S01]  /*1a50*/  UMOV UR12, 0x33145c00 ;  /* 0x33145c00000c7882 */ /* 0x000fe20000000000 */
[----:B------:R-:W-:-:S06]  /*1a60*/  UMOV UR13, 0x3c91a626 ;  /* 0x3c91a626000d7882 */ /* 0x000fcc0000000000 */
[----:B------:R-:W-:Y:S01]  /*1a70*/  DFMA R12, R44, -UR12, R12 ;  /* 0x8000000c2c0c7c2b */ /* 0x000fe2000800000c */
[----:B------:R-:W-:Y:S01]  /*1a80*/  UMOV UR12, 0x252049c0 ;  /* 0x252049c0000c7882 */ /* 0x000fe20000000000 */
[----:B------:R-:W-:-:S06]  /*1a90*/  UMOV UR13, 0x397b839a ;  /* 0x397b839a000d7882 */ /* 0x000fcc0000000000 */
[----:B------:R-:W-:Y:S01]  /*1aa0*/  DFMA R44, R44, -UR12, R12 ;  /* 0x8000000c2c2c7c2b */ /* 0x000fe2000800000c */
[----:B------:R-:W-:Y:S10]  /*1ab0*/  @!P1 BRA `(.L_x_22) ;  /* 0x0000000000189947 */ /* 0x000ff40003800000 */
[----:B------:R-:W-:Y:S01]  /*1ac0*/  IMAD.MOV.U32 R48, RZ, RZ, R16 ;  /* 0x000000ffff307224 */ /* 0x000fe200078e0010 */
[----:B------:R-:W-:-:S07]  /*1ad0*/  MOV R16, 0x1af0 ;  /* 0x00001af000107802 */ /* 0x000fce0000000f00 */
[----:B------:R-:W-:Y:S05]  /*1ae0*/  CALL.REL.NOINC `($_Z29calculateContinentalityKernelPKhPfiiiPi$__internal_trig_reduction_slowpathd) ;  /* 0x0000001400dc7944 */ /* 0x000fea0003c00000 */
[----:B------:R-:W-:Y:S02]  /*1af0*/  IMAD.MOV.U32 R52, RZ, RZ, R12 ;  /* 0x000000ffff347224 */ /* 0x000fe400078e000c */
[----:B------:R-:W-:Y:S02]  /*1b00*/  IMAD.MOV.U32 R44, RZ, RZ, R48 ;  /* 0x000000ffff2c7224 */ /* 0x000fe400078e0030 */
[----:B------:R-:W-:-:S07]  /*1b10*/  IMAD.MOV.U32 R45, RZ, RZ, R49 ;  /* 0x000000ffff2d7224 */ /* 0x000fce00078e0031 */
.L_x_22:
[----:B------:R-:W-:Y:S05]  /*1b20*/  BSYNC.RECONVERGENT B1 ;  /* 0x0000000000017941 */ /* 0x000fea0003800200 */
.L_x_21:
        /* <DEDUP_REMOVED lines=12> */
[----:B------:R-:W-:-:S03]  /*1bf0*/  IMAD.MOV.U32 R48, RZ, RZ, 0x20fd8164 ;  /* 0x20fd8164ff307424 */ /* 0x000fc600078e00ff */
        /* <DEDUP_REMOVED lines=12> */
[----:B------:R-:W-:-:S04]  /*1cc0*/  LOP3.LUT P1, RZ, R52, 0x2, RZ, 0xc0, !PT ;  /* 0x0000000234ff7812 */ /* 0x000fc8000782c0ff */
[----:B------:R-:W-:-:S10]  /*1cd0*/  DADD R12, RZ, -R14 ;  /* 0x00000000ff0c7229 */ /* 0x000fd4000000080e */
[----:B------:R-:W-:Y:S01]  /*1ce0*/  FSEL R12, R14, R12, !P1 ;  /* 0x0000000c0e0c7208 */ /* 0x000fe20004800000 */
[----:B------:R-:W-:Y:S01]  /*1cf0*/  IMAD.MOV.U32 R14, RZ, RZ, 0x0 ;  /* 0x00000000ff0e7424 */ /* 0x000fe200078e00ff */
[----:B------:R-:W-:Y:S01]  /*1d00*/  FSEL R13, R15, R13, !P1 ;  /* 0x0000000d0f0d7208 */ /* 0x000fe20004800000 */
[----:B------:R-:W-:-:S05]  /*1d10*/  IMAD.MOV.U32 R15, RZ, RZ, 0x3fd80000 ;  /* 0x3fd80000ff0f7424 */ /* 0x000fca00078e00ff */
[----:B------:R-:W-:-:S08]  /*1d20*/  DMUL R46, R46, R12 ;  /* 0x0000000c2e2e7228 */ /* 0x000fd00000000000 */
[----:B------:R-:W-:-:S08]  /*1d30*/  DMUL R18, R12, R46 ;  /* 0x0000002e0c127228 */ /* 0x000fd00000000000 */
[----:B------:R-:W-:-:S06]  /*1d40*/  DFMA R18, R42, R42, R18 ;  /* 0x0000002a2a12722b */ /* 0x000fcc0000000012 */
[----:B------:R-:W0:Y:S04]  /*1d50*/  MUFU.RSQ64H R23, R19 ;  /* 0x0000001300177308 */ /* 0x000e280000001c00 */
[----:B------:R-:W-:-:S05]  /*1d60*/  VIADD R22, R19, 0xfcb00000 ;  /* 0xfcb0000013167836 */ /* 0x000fca0000000000 */
[----:B------:R-:W-:Y:S01]  /*1d70*/  ISETP.GE.U32.AND P1, PT, R22, 0x7ca00000, PT ;  /* 0x7ca000001600780c */ /* 0x000fe20003f26070 */
[----:B0-----:R-:W-:-:S08]  /*1d80*/  DMUL R12, R22, R22 ;  /* 0x00000016160c7228 */ /* 0x001fd00000000000 */
[----:B------:R-:W-:-:S08]  /*1d90*/  DFMA R12, R18, -R12, 1 ;  /* 0x3ff00000120c742b */ /* 0x000fd0000000080c */
[----:B------:R-:W-:Y:S02]  /*1da0*/  DFMA R14, R12, R14, 0.5 ;  /* 0x3fe000000c0e742b */ /* 0x000fe4000000000e */
[----:B------:R-:W-:-:S08]  /*1db0*/  DMUL R12, R22, R12 ;  /* 0x0000000c160c7228 */ /* 0x000fd00000000000 */
[----:B------:R-:W-:-:S08]  /*1dc0*/  DFMA R12, R14, R12, R22 ;  /* 0x0000000c0e0c722b */ /* 0x000fd00000000016 */
[----:B------:R-:W-:Y:S02]  /*1dd0*/  DMUL R14, R18, R12 ;  /* 0x0000000c120e7228 */ /* 0x000fe40000000000 */
[----:B------:R-:W-:Y:S02]  /*1de0*/  VIADD R21, R13, 0xfff00000 ;  /* 0xfff000000d157836 */ /* 0x000fe40000000000 */
[----:B------:R-:W-:-:S04]  /*1df0*/  IMAD.MOV.U32 R20, RZ, RZ, R12 ;  /* 0x000000ffff147224 */ /* 0x000fc800078e000c */
[----:B------:R-:W-:-:S08]  /*1e00*/  DFMA R16, R14, -R14, R18 ;  /* 0x8000000e0e10722b */ /* 0x000fd00000000012 */
[----:B------:R-:W-:Y:S01]  /*1e10*/  DFMA R48, R16, R20, R14 ;  /* 0x000000141030722b */ /* 0x000fe2000000000e */
[----:B------:R-:W-:Y:S10]  /*1e20*/  @!P1 BRA `(.L_x_24) ;  /* 0x0000000000289947 */ /* 0x000ff40003800000 */
[----:B------:R-:W-:Y:S02]  /*1e30*/  IMAD.MOV.U32 R20, RZ, RZ, R16 ;  /* 0x000000ffff147224 */ /* 0x000fe400078e0010 */
[----:B------:R-:W-:Y:S01]  /*1e40*/  IMAD.MOV.U32 R16, RZ, RZ, R22 ;  /* 0x000000ffff107224 */ /* 0x000fe200078e0016 */
[----:B------:R-:W-:Y:S01]  /*1e50*/  MOV R22, 0x1eb0 ;  /* 0x00001eb000167802 */ /* 0x000fe20000000f00 */
[----:B------:R-:W-:Y:S02]  /*1e60*/  IMAD.MOV.U32 R13, RZ, RZ, R17 ;  /* 0x000000ffff0d7224 */ /* 0x000fe400078e0011 */
[----:B------:R-:W-:Y:S02]  /*1e70*/  IMAD.MOV.U32 R43, RZ, RZ, R21 ;  /* 0x000000ffff2b7224 */ /* 0x000fe400078e0015 */
[----:B------:R-:W-:Y:S02]  /*1e80*/  IMAD.MOV.U32 R23, RZ, RZ, R18 ;  /* 0x000000ffff177224 */ /* 0x000fe400078e0012 */
[----:B------:R-:W-:-:S07]  /*1e90*/  IMAD.MOV.U32 R42, RZ, RZ, R19 ;  /* 0x000000ffff2a7224 */ /* 0x000fce00078e0013 */
[----:B------:R-:W-:Y:S05]  /*1ea0*/  CALL.REL.NOINC `($__internal_1_$__cuda_sm20_dsqrt_rn_f64_mediumpath_v1) ;  /* 0x0000001000407944 */ /* 0x000fea0003c00000 */
[----:B------:R-:W-:Y:S02]  /*1eb0*/  IMAD.MOV.U32 R48, RZ, RZ, R12 ;  /* 0x000000ffff307224 */ /* 0x000fe400078e000c */
[----:B------:R-:W-:-:S07]  /*1ec0*/  IMAD.MOV.U32 R49, RZ, RZ, R13 ;  /* 0x000000ffff317224 */ /* 0x000fce00078e000d */
.L_x_24:
[----:B------:R-:W-:Y:S05]  /*1ed0*/  BSYNC.RECONVERGENT B1 ;  /* 0x0000000000017941 */ /* 0x000fea0003800200 */
.L_x_23:
[----:B------:R-:W-:Y:S01]  /*1ee0*/  DADD R18, -R18, 1 ;  /* 0x3ff0000012127429 */ /* 0x000fe20000000100 */
[----:B------:R-:W-:Y:S01]  /*1ef0*/  IMAD.MOV.U32 R14, RZ, RZ, 0x0 ;  /* 0x00000000ff0e7424 */ /* 0x000fe200078e00ff */
[----:B------:R-:W-:Y:S01]  /*1f00*/  BSSY.RECONVERGENT B1, `(.L_x_25) ;  /* 0x000001c000017945 */ /* 0x000fe20003800200 */
[----:B------:R-:W-:-:S03]  /*1f10*/  IMAD.MOV.U32 R15, RZ, RZ, 0x3fd80000 ;  /* 0x3fd80000ff0f7424 */ /* 0x000fc600078e00ff */
        /* <DEDUP_REMOVED lines=15> */
[----:B------:R-:W-:Y:S02]  /*2010*/  IMAD.MOV.U32 R14, RZ, RZ, R16 ;  /* 0x000000ffff0e7224 */ /* 0x000fe400078e0010 */
[----:B------:R-:W-:Y:S02]  /*2020*/  IMAD.MOV.U32 R13, RZ, RZ, R15 ;  /* 0x000000ffff0d7224 */ /* 0x000fe400078e000f */
[----:B------:R-:W-:Y:S01]  /*2030*/  IMAD.MOV.U32 R16, RZ, RZ, R22 ;  /* 0x000000ffff107224 */ /* 0x000fe200078e0016 */
[----:B------:R-:W-:Y:S01]  /*2040*/  MOV R22, 0x20a0 ;  /* 0x000020a000167802 */ /* 0x000fe20000000f00 */
[----:B------:R-:W-:Y:S02]  /*2050*/  IMAD.MOV.U32 R23, RZ, RZ, R18 ;  /* 0x000000ffff177224 */ /* 0x000fe400078e0012 */
[----:B------:R-:W-:-:S02]  /*2060*/  IMAD.MOV.U32 R42, RZ, RZ, R19 ;  /* 0x000000ffff2a7224 */ /* 0x000fc400078e0013 */
[----:B------:R-:W-:Y:S02]  /*2070*/  IMAD.MOV.U32 R15, RZ, RZ, R17 ;  /* 0x000000ffff0f7224 */ /* 0x000fe400078e0011 */
[----:B------:R-:W-:-:S07]  /*2080*/  IMAD.MOV.U32 R43, RZ, RZ, R21 ;  /* 0x000000ffff2b7224 */ /* 0x000fce00078e0015 */
[----:B------:R-:W-:Y:S05]  /*2090*/  CALL.REL.NOINC `($__internal_1_$__cuda_sm20_dsqrt_rn_f64_mediumpath_v1) ;  /* 0x0000000c00c47944 */ /* 0x000fea0003c00000 */
[----:B------:R-:W-:Y:S02]  /*20a0*/  IMAD.MOV.U32 R46, RZ, RZ, R12 ;  /* 0x000000ffff2e7224 */ /* 0x000fe400078e000c */
[----:B------:R-:W-:-:S07]  /*20b0*/  IMAD.MOV.U32 R47, RZ, RZ, R13 ;  /* 0x000000ffff2f7224 */ /* 0x000fce00078e000d */
.L_x_26:
[----:B------:R-:W-:Y:S05]  /*20c0*/  BSYNC.RECONVERGENT B1 ;  /* 0x0000000000017941 */ /* 0x000fea0003800200 */
.L_x_25:
[----:B------:R-:W-:Y:S01]  /*20d0*/  DADD R12, -RZ, |R48| ;  /* 0x00000000ff0c7229 */ /* 0x000fe20000000530 */
[----:B------:R-:W-:Y:S01]  /*20e0*/  IMAD.MOV.U32 R20, RZ, RZ, 0x1 ;  /* 0x00000001ff147424 */ /* 0x000fe200078e00ff */
[--C-:B------:R-:W-:Y:S01]  /*20f0*/  DADD R14, -RZ, |R46|.reuse ;  /* 0x00000000ff0e7229 */ /* 0x100fe2000000052e */
[----:B------:R-:W-:Y:S01]  /*2100*/  BSSY.RECONVERGENT B1, `(.L_x_27) ;  /* 0x0000019000017945 */ /* 0x000fe20003800200 */
[----:B------:R-:W-:-:S08]  /*2110*/  DSETP.GT.AND P2, PT, |R48|, |R46|, PT ;  /* 0x4000002e3000722a */ /* 0x000fd00003f44200 */
[----:B------:R-:W-:Y:S02]  /*2120*/  FSEL R17, R13, R15, P2 ;  /* 0x0000000f0d117208 */ /* 0x000fe40001000000 */
[----:B------:R-:W-:Y:S02]  /*2130*/  FSEL R16, R12, R14, P2 ;  /* 0x0000000e0c107208 */ /* 0x000fe40001000000 */
[----:B------:R-:W0:Y:S01]  /*2140*/  MUFU.RCP64H R21, R17 ;  /* 0x0000001100157308 */ /* 0x000e220000001800 */
[----:B------:R-:W-:Y:S02]  /*2150*/  FSEL R12, R14, R12, P2 ;  /* 0x0000000c0e0c7208 */ /* 0x000fe40001000000 */
[----:B------:R-:W-:-:S04]  /*2160*/  FSEL R13, R15, R13, P2 ;  /* 0x0000000d0f0d7208 */ /* 0x000fc80001000000 */
[----:B------:R-:W-:Y:S01]  /*2170*/  FSETP.GEU.AND P4, PT, |R13|, 6.5827683646048100446e-37, PT ;  /* 0x036000000d00780b */ /* 0x000fe20003f8e200 */
[----:B0-----:R-:W-:-:S08]  /*2180*/  DFMA R18, -R16, R20, 1 ;  /* 0x3ff000001012742b */ /* 0x001fd00000000114 */
[----:B------:R-:W-:-:S08]  /*2190*/  DFMA R18, R18, R18, R18 ;  /* 0x000000121212722b */ /* 0x000fd00000000012 */
[----:B------:R-:W-:-:S08]  /*21a0*/  DFMA R18, R20, R18, R20 ;  /* 0x000000121412722b */ /* 0x000fd00000000014 */
[----:B------:R-:W-:-:S08]  /*21b0*/  DFMA R20, -R16, R18, 1 ;  /* 0x3ff000001014742b */ /* 0x000fd00000000112 */
[----:B------:R-:W-:-:S08]  /*21c0*/  DFMA R20, R18, R20, R18 ;  /* 0x000000141214722b */ /* 0x000fd00000000012 */
        /* <DEDUP_REMOVED lines=12> */
.L_x_28:
[----:B------:R-:W-:Y:S05]  /*2290*/  BSYNC.RECONVERGENT B1 ;  /* 0x0000000000017941 */ /* 0x000fea0003800200 */
.L_x_27:
[----:B------:R-:W-:Y:S01]  /*22a0*/  DMUL R12, R14, R14 ;  /* 0x0000000e0e0c7228 */ /* 0x000fe20000000000 */
[----:B------:R-:W-:Y:S01]  /*22b0*/  IMAD.MOV.U32 R18, RZ, RZ, -0x2449a4b7 ;  /* 0xdbb65b49ff127424 */ /* 0x000fe200078e00ff */
[----:B------:R-:W-:Y:S01]  /*22c0*/  UMOV UR12, 0x2a25ff7e ;  /* 0x2a25ff7e000c7882 */ /* 0x000fe20000000000 */
[----:B------:R-:W-:Y:S01]  /*22d0*/  IMAD.MOV.U32 R19, RZ, RZ, 0x3f2d3b63 ;  /* 0x3f2d3b63ff137424 */ /* 0x000fe200078e00ff */
[----:B------:R-:W-:Y:S01]  /*22e0*/  UMOV UR13, 0x3ef53e1d ;  /* 0x3ef53e1d000d7882 */ /* 0x000fe20000000000 */
[----:B------:R-:W-:Y:S01]  /*22f0*/  ISETP.GE.AND P4, PT, R47, RZ, PT ;  /* 0x000000ff2f00720c */ /* 0x000fe20003f86270 */
[----:B------:R-:W-:-:S03]  /*2300*/  DSETP.NEU.AND P5, PT, R16, RZ, PT ;  /* 0x000000ff1000722a */ /* 0x000fc60003fad000 */
[----:B------:R-:W-:Y:S01]  /*2310*/  DFMA R18, R12, -UR12, R18 ;  /* 0x8000000c0c127c2b */ /* 0x000fe20008000012 */
[----:B------:R-:W-:Y:S01]  /*2320*/  UMOV UR12, 0x8dde082e ;  /* 0x8dde082e000c7882 */ /* 0x000fe20000000000 */
[----:B------:R-:W-:Y:S01]  /*2330*/  UMOV UR13, 0x3f531278 ;  /* 0x3f531278000d7882 */ /* 0x000fe20000000000 */
[----:B------:R-:W-:-:S05]  /*2340*/  @P2 PLOP3.LUT P1, PT, P4, PT, PT, 0x80, 0x8 ;  /* 0x000000000008281c */ /* 0x000fca000272f070 */
[----:B------:R-:W-:Y:S01]  /*2350*/  DFMA R18, R12, R18, -UR12 ;  /* 0x8000000c0c127e2b */ /* 0x000fe20008000012 */
[----:B------:R-:W-:Y:S01]  /*2360*/  UMOV UR12, 0xc8249315 ;  /* 0xc8249315000c7882 */ /* 0x000fe20000000000 */
[----:B------:R-:W-:-:S06]  /*2370*/  UMOV UR13, 0x3f6f9690 ;  /* 0x3f6f9690000d7882 */ /* 0x000fcc0000000000 */
[----:B------:R-:W-:Y:S01]  /*2380*/  DFMA R18, R12, R18, UR12 ;  /* 0x0000000c0c127e2b */ /* 0x000fe20008000012 */
[----:B------:R-:W-:Y:S01]  /*2390*/  UMOV UR12, 0xabc7cf0d ;  /* 0xabc7cf0d000c7882 */ /* 0x000fe20000000000 */
[----:B------:R-:W-:-:S06]  /*23a0*/  UMOV UR13, 0x3f82cf5a ;  /* 0x3f82cf5a000d7882 */ /* 0x000fcc0000000000 */
        /* <DEDUP_REMOVED lines=42> */
[----:B------:R-:W-:-:S08]  /*2650*/  DFMA R18, R12, R18, -UR12 ;  /* 0x8000000c0c127e2b */ /* 0x000fd00008000012 */
[----:B------:R-:W-:Y:S01]  /*2660*/  DMUL R18, R12, R18 ;  /* 0x000000120c127228 */ /* 0x000fe20000000000 */
[----:B------:R-:W-:Y:S02]  /*2670*/  @!P2 IMAD.MOV.U32 R12, RZ, RZ, 0x54442d18 ;  /* 0x54442d18ff0ca424 */ /* 0x000fe400078e00ff */
[----:B------:R-:W-:-:S05]  /*2680*/  @!P2 IMAD.MOV.U32 R13, RZ, RZ, 0x400921fb ;  /* 0x400921fbff0da424 */ /* 0x000fca00078e00ff */
[----:B------:R-:W-:-:S08]  /*2690*/  DFMA R14, R18, R14, R14 ;  /* 0x0000000e120e722b */ /* 0x000fd0000000000e */
[----:B------:R-:W-:Y:S02]  /*26a0*/  @P2 DADD R18, -RZ, -R14 ;  /* 0x00000000ff122229 */ /* 0x000fe4000000090e */
[----:B------:R-:W-:-:S08]  /*26b0*/  @!P2 DADD R12, -R14, R12 ;  /* 0x000000000e0ca229 */ /* 0x000fd0000000010c */
[----:B------:R-:W-:Y:S01]  /*26c0*/  @P2 FSEL R16, R14, R18, !P1 ;  /* 0x000000120e102208 */ /* 0x000fe20004800000 */
[----:B------:R-:W-:Y:S01]  /*26d0*/  @P2 IMAD.MOV.U32 R18, RZ, RZ, 0x54442d18 ;  /* 0x54442d18ff122424 */ /* 0x000fe200078e00ff */
[----:B------:R-:W-:Y:S01]  /*26e0*/  @P2 FSEL R17, R15, R19, !P1 ;  /* 0x000000130f112208 */ /* 0x000fe20004800000 */
[----:B------:R-:W-:Y:S01]  /*26f0*/  @P2 IMAD.MOV.U32 R19, RZ, RZ, 0x3ff921fb ;  /* 0x3ff921fbff132424 */ /* 0x000fe200078e00ff */
[----:B------:R-:W-:-:S05]  /*2700*/  @!P2 PLOP3.LUT P1, PT, P4, PT, PT, 0x80, 0x8 ;  /* 0x000000000008a81c */ /* 0x000fca000272f070 */
[----:B------:R-:W-:Y:S01]  /*2710*/  @P2 DADD R16, R16, R18 ;  /* 0x0000000010102229 */ /* 0x000fe20000000012 */
[----:B------:R-:W-:-:S05]  /*2720*/  @P5 IMAD.MOV.U32 R19, RZ, RZ, 0x4002d97c ;  /* 0x4002d97cff135424 */ /* 0x000fca00078e00ff */
[----:B------:R-:W-:Y:S02]  /*2730*/  @!P2 FSEL R16, R12, R14, !P1 ;  /* 0x0000000e0c10a208 */ /* 0x000fe40004800000 */
[----:B------:R-:W-:Y:S01]  /*2740*/  @!P2 FSEL R17, R13, R15, !P1 ;  /* 0x0000000f0d11a208 */ /* 0x000fe20004800000 */
[C-C-:B------:R-:W-:Y:S01]  /*2750*/  @P5 DSETP.NEU.AND P2, PT, |R46|.reuse, |R48|.reuse, PT ;  /* 0x400000302e00522a */ /* 0x140fe20003f4d200 */
[----:B------:R-:W-:Y:S01]  /*2760*/  @P5 IMAD.MOV.U32 R15, RZ, RZ, 0x7f3321d2 ;  /* 0x7f3321d2ff0f5424 */ /* 0x000fe200078e00ff */
[----:B------:R-:W-:Y:S01]  /*2770*/  @P5 FSEL R19, R19, 1.8213495016098022461, !P1 ;  /* 0x3fe921fb13135808 */ /* 0x000fe20004800000 */
[----:B------:R-:W-:Y:S01]  /*2780*/  DADD R46, |R46|, |R48| ;  /* 0x000000002e2e7229 */ /* 0x000fe20000000630 */
[----:B------:R-:W-:Y:S02]  /*2790*/  @!P5 FSEL R13, RZ, 2.1426990032196044922, P1 ;  /* 0x400921fbff0dd808 */ /* 0x000fe40000800000 */
[----:B------:R-:W-:Y:S02]  /*27a0*/  @P5 FSEL R15, R15, 3.37028055040000000000e+12, !P1 ;  /* 0x54442d180f0f5808 */ /* 0x000fe40004800000 */
[----:B------:R-:W-:-:S02]  /*27b0*/  @P5 FSEL R17, R19, R17, !P2 ;  /* 0x0000001113115208 */ /* 0x000fc40005000000 */
[----:B------:R-:W-:Y:S02]  /*27c0*/  @P5 FSEL R14, R15, R16, !P2 ;  /* 0x000000100f0e5208 */ /* 0x000fe40005000000 */
[----:B------:R-:W-:Y:S01]  /*27d0*/  @!P5 FSEL R12, RZ, 3.37028055040000000000e+12, P1 ;  /* 0x54442d18ff0cd808 */ /* 0x000fe20000800000 */
[----:B------:R-:W-:Y:S01]  /*27e0*/  @P5 IMAD.MOV.U32 R13, RZ, RZ, R17 ;  /* 0x000000ffff0d5224 */ /* 0x000fe200078e0011 */
[----:B------:R-:W-:Y:S01]  /*27f0*/  DSETP.NAN.AND P1, PT, R46, R46, PT ;  /* 0x0000002e2e00722a */ /* 0x000fe20003f28000 */
[----:B------:R-:W-:-:S03]  /*2800*/  @P5 IMAD.MOV.U32 R12, RZ, RZ, R14 ;  /* 0x000000ffff0c5224 */ /* 0x000fc600078e000e */
[----:B------:R-:W-:Y:S02]  /*2810*/  LOP3.LUT R49, R13, 0x80000000, R49, 0xb8, !PT ;  /* 0x800000000d317812 */ /* 0x000fe400078eb831 */
[----:B------:R-:W-:Y:S02]  /*2820*/  FSEL R12, R46, R12, P1 ;  /* 0x0000000c2e0c7208 */ /* 0x000fe40000800000 */
[----:B------:R-:W-:-:S06]  /*2830*/  FSEL R13, R47, R49, P1 ;  /* 0x000000312f0d7208 */ /* 0x000fcc0000800000 */
[----:B------:R-:W-:-:S08]  /*2840*/  DADD R12, R12, R12 ;  /* 0x000000000c0c7229 */ /* 0x000fd0000000000c */
[----:B------:R-:W-:-:S10]  /*2850*/  DMUL R12, R12, 6371 ;  /* 0x40b8e3000c0c7828 */ /* 0x000fd40000000000 */
[----:B------:R-:W0:Y:S02]  /*2860*/  F2F.F32.F64 R12, R12 ;  /* 0x0000000c000c7310 */ /* 0x000e240000301000 */
[----:B0-----:R-:W-:-:S04]  /*2870*/  FSETP.GT.AND P1, PT, R11, R12, PT ;  /* 0x0000000c0b00720b */ /* 0x001fc80003f24000 */
[----:B------:R-:W-:Y:S02]  /*2880*/  SEL R4, R4, 0x1, !P1 ;  /* 0x0000000104047807 */ /* 0x000fe40004800000 */
[----:B------:R-:W-:-:S07]  /*2890*/  FSEL R11, R12, R11, P1 ;  /* 0x0000000b0c0b7208 */ /* 0x000fce0000800000 */
.L_x_8:
[----:B------:R-:W-:Y:S05]  /*28a0*/  BSYNC.RECONVERGENT B0 ;  /* 0x0000000000007941 */ /* 0x000fea0003800200 */
.L_x_7:
[----:B------:R-:W-:Y:S01]  /*28b0*/  VIADD R8, R8, 0x1 ;  /* 0x0000000108087836 */ /* 0x000fe20000000000 */
[----:B------:R-:W-:Y:S01]  /*28c0*/  UIADD3 UR7, UPT, UPT, UR7, 0x1, URZ ;  /* 0x0000000107077890 */ /* 0x000fe2000fffe0ff */
[----:B------:R-:W-:Y:S11]  /*28d0*/  BRA.U UP1, `(.L_x_29) ;  /* 0xffffffe101f87547 */ /* 0x000ff6000b83ffff */
[----:B------:R-:W0:Y:S01]  /*28e0*/  LDCU UR7, c[0x0][0x398] ;  /* 0x00007300ff0777ac */ /* 0x000e220008000800 */
[----:B------:R-:W-:Y:S02]  /*28f0*/  UIADD3 UR6, UPT, UPT, UR5, 0x1, URZ ;  /* 0x0000000105067890 */ /* 0x000fe4000fffe0ff */
[----:B0-----:R-:W-:-:S05]  /*2900*/  UISETP.NE.AND UP0, UPT, UR5, UR7, UPT ;  /* 0x000000070500728c */ /* 0x001fca000bf05270 */
[----:B------:R-:W-:-:S04]  /*2910*/  UMOV UR5, UR6 ;  /* 0x0000000600057c82 */ /* 0x000fc80008000000 */
[----:B------:R-:W-:Y:S05]  /*2920*/  BRA.U UP0, `(.L_x_30) ;  /* 0xffffffdd00d47547 */ /* 0x000fea000b83ffff */
[----:B------:R-:W-:-:S04]  /*2930*/  LOP3.LUT P0, RZ, R4, 0xff, RZ, 0xc0, !PT ;  /* 0x000000ff04ff7812 */ /* 0x000fc8000780c0ff */
[----:B------:R-:W-:-:S13]  /*2940*/  PLOP3.LUT P0, PT, P0, PT, PT, 0x8, 0x80 ;  /* 0x000000000080781c */ /* 0x000fda000070e170 */
.L_x_0:
[----:B------:R-:W-:Y:S05]  /*2950*/  @P0 EXIT ;  /* 0x000000000000094d */ /* 0x000fea0003800000 */
[----:B------:R-:W0:Y:S01]  /*2960*/  S2R R0, SR_LANEID ;  /* 0x0000000000007919 */ /* 0x000e220000000000 */
[----:B------:R-:W1:Y:S01]  /*2970*/  LDC.64 R2, c[0x0][0x3a0] ;  /* 0x0000e800ff027b82 */ /* 0x000e620000000a00 */
[----:B------:R-:W-:Y:S02]  /*2980*/  VOTEU.ANY UR4, UPT, PT ;  /* 0x0000000000047886 */ /* 0x000fe400038e0100 */
[----:B------:R-:W-:Y:S02]  /*2990*/  UFLO.U32 UR5, UR4 ;  /* 0x00000004000572bd */ /* 0x000fe400080e0000 */
[----:B------:R-:W1:Y:S01]  /*29a0*/  POPC R5, UR4 ;  /* 0x0000000400057d09 */ /* 0x000e620008000000 */
[----:B------:R-:W-:Y:S03]  /*29b0*/  STG.E desc[UR8][R40.64], R11 ;  /* 0x0000000b28007986 */ /* 0x000fe6000c101908 */
[----:B0-----:R-:W-:-:S13]  /*29c0*/  ISETP.EQ.U32.AND P0, PT, R0, UR5, PT ;  /* 0x0000000500007c0c */ /* 0x001fda000bf02070 */
[----:B-1----:R-:W-:Y:S01]  /*29d0*/  @P0 REDG.E.ADD.STRONG.GPU desc[UR8][R2.64], R5 ;  /* 0x000000050200098e */ /* 0x002fe2000c12e108 */
[----:B------:R-:W-:Y:S05]  /*29e0*/  EXIT ;  /* 0x000000000000794d */ /* 0x000fea0003800000 */
        .weak           $__internal_0_$__cuda_sm20_div_rn_f64_full
        .type           $__internal_0_$__cuda_sm20_div_rn_f64_full,@function
        .size           $__internal_0_$__cuda_sm20_div_rn_f64_full,($__internal_1_$__cuda_sm20_dsqrt_rn_f64_mediumpath_v1 - $__internal_0_$__cuda_sm20_div_rn_f64_full)
$__internal_0_$__cuda_sm20_div_rn_f64_full:
[----:B------:R-:W-:Y:S01]  /*29f0*/  FSETP.GEU.AND P5, PT, |R15|, 1.469367938527859385e-39, PT ;  /* 0x001000000f00780b */ /* 0x000fe20003fae200 */
[----:B------:R-:W-:Y:S01]  /*2a00*/  IMAD.MOV.U32 R52, RZ, RZ, 0x1ca00000 ;  /* 0x1ca00000ff347424 */ /* 0x000fe200078e00ff */
[C---:B------:R-:W-:Y:S01]  /*2a10*/  FSETP.GEU.AND P1, PT, |R13|.reuse, 1.469367938527859385e-39, PT ;  /* 0x001000000d00780b */ /* 0x040fe20003f2e200 */
[----:B------:R-:W-:Y:S01]  /*2a20*/  IMAD.MOV.U32 R42, RZ, RZ, R14 ;  /* 0x000000ffff2a7224 */ /* 0x000fe200078e000e */
[----:B------:R-:W-:Y:S01]  /*2a30*/  LOP3.LUT R44, R13, 0x800fffff, RZ, 0xc0, !PT ;  /* 0x800fffff0d2c7812 */ /* 0x000fe200078ec0ff */
[----:B------:R-:W-:Y:S01]  /*2a40*/  BSSY.RECONVERGENT B2, `(.L_x_31) ;  /* 0x0000052000027945 */ /* 0x000fe20003800200 */
[----:B------:R-:W-:Y:S02]  /*2a50*/  LOP3.LUT R51, R15, 0x7ff00000, RZ, 0xc0, !PT ;  /* 0x7ff000000f337812 */ /* 0x000fe400078ec0ff */
[----:B------:R-:W-:Y:S01]  /*2a60*/  LOP3.LUT R45, R44, 0x3ff00000, RZ, 0xfc, !PT ;  /* 0x3ff000002c2d7812 */ /* 0x000fe200078efcff */
[----:B------:R-:W-:Y:S01]  /*2a70*/  IMAD.MOV.U32 R44, RZ, RZ, R12 ;  /* 0x000000ffff2c7224 */ /* 0x000fe200078e000c */
[----:B------:R-:W-:-:S03]  /*2a80*/  LOP3.LUT R53, R13, 0x7ff00000, RZ, 0xc0, !PT ;  /* 0x7ff000000d357812 */ /* 0x000fc600078ec0ff */
[----:B------:R-:W-:Y:S01]  /*2a90*/  @!P5 LOP3.LUT R18, R13, 0x7ff00000, RZ, 0xc0, !PT ;  /* 0x7ff000000d12d812 */ /* 0x000fe200078ec0ff */
[----:B------:R-:W-:Y:S01]  /*2aa0*/  @!P5 IMAD.MOV.U32 R20, RZ, RZ, RZ ;  /* 0x000000ffff14d224 */ /* 0x000fe200078e00ff */
[----:B------:R-:W-:Y:S01]  /*2ab0*/  @!P1 DMUL R44, R12, 8.98846567431157953865e+307 ;  /* 0x7fe000000c2c9828 */ /* 0x000fe20000000000 */
[C---:B------:R-:W-:Y:S02]  /*2ac0*/  ISETP.GE.U32.AND P4, PT, R51.reuse, R53, PT ;  /* 0x000000353300720c */ /* 0x040fe40003f86070 */
[----:B------:R-:W-:Y:S01]  /*2ad0*/  @!P5 ISETP.GE.U32.AND P6, PT, R51, R18, PT ;  /* 0x000000123300d20c */ /* 0x000fe20003fc6070 */
[----:B------:R-:W-:Y:S01]  /*2ae0*/  IMAD.MOV.U32 R18, RZ, RZ, 0x1 ;  /* 0x00000001ff127424 */ /* 0x000fe200078e00ff */
[C---:B------:R-:W-:Y:S01]  /*2af0*/  SEL R43, R52.reuse, 0x63400000, !P4 ;  /* 0x63400000342b7807 */ /* 0x040fe20006000000 */
[----:B------:R-:W0:Y:S01]  /*2b00*/  MUFU.RCP64H R19, R45 ;  /* 0x0000002d00137308 */ /* 0x000e220000001800 */
[----:B------:R-:W-:Y:S02]  /*2b10*/  @!P5 SEL R21, R52, 0x63400000, !P6 ;  /* 0x634000003415d807 */ /* 0x000fe40007000000 */
[----:B------:R-:W-:-:S02]  /*2b20*/  LOP3.LUT R43, R43, 0x800fffff, R15, 0xf8, !PT ;  /* 0x800fffff2b2b7812 */ /* 0x000fc400078ef80f */
[----:B------:R-:W-:Y:S02]  /*2b30*/  @!P5 LOP3.LUT R21, R21, 0x80000000, R15, 0xf8, !PT ;  /* 0x800000001515d812 */ /* 0x000fe400078ef80f */
[----:B------:R-:W-:Y:S02]  /*2b40*/  @!P1 LOP3.LUT R53, R45, 0x7ff00000, RZ, 0xc0, !PT ;  /* 0x7ff000002d359812 */ /* 0x000fe400078ec0ff */
[----:B------:R-:W-:-:S06]  /*2b50*/  @!P5 LOP3.LUT R21, R21, 0x100000, RZ, 0xfc, !PT ;  /* 0x001000001515d812 */ /* 0x000fcc00078efcff */
[----:B------:R-:W-:Y:S02]  /*2b60*/  @!P5 DFMA R42, R42, 2, -R20 ;  /* 0x400000002a2ad82b */ /* 0x000fe40000000814 */
[----:B0-----:R-:W-:-:S08]  /*2b70*/  DFMA R20, R18, -R44, 1 ;  /* 0x3ff000001214742b */ /* 0x001fd0000000082c */
[----:B------:R-:W-:-:S08]  /*2b80*/  DFMA R20, R20, R20, R20 ;  /* 0x000000141414722b */ /* 0x000fd00000000014 */
[----:B------:R-:W-:-:S08]  /*2b90*/  DFMA R20, R18, R20, R18 ;  /* 0x000000141214722b */ /* 0x000fd00000000012 */
[----:B------:R-:W-:-:S08]  /*2ba0*/  DFMA R18, R20, -R44, 1 ;  /* 0x3ff000001412742b */ /* 0x000fd0000000082c */
[----:B------:R-:W-:-:S08]  /*2bb0*/  DFMA R18, R20, R18, R20 ;  /* 0x000000121412722b */ /* 0x000fd00000000014 */
[----:B------:R-:W-:-:S08]  /*2bc0*/  DMUL R20, R18, R42 ;  /* 0x0000002a12147228 */ /* 0x000fd00000000000 */
[----:B------:R-:W-:-:S08]  /*2bd0*/  DFMA R22, R20, -R44, R42 ;  /* 0x8000002c1416722b */ /* 0x000fd0000000002a */
[----:B------:R-:W-:Y:S01]  /*2be0*/  DFMA R22, R18, R22, R20 ;  /* 0x000000161216722b */ /* 0x000fe20000000014 */
[----:B------:R-:W-:Y:S01]  /*2bf0*/  IMAD.MOV.U32 R20, RZ, RZ, R51 ;  /* 0x000000ffff147224 */ /* 0x000fe200078e0033 */
[----:B------:R-:W-:-:S05]  /*2c00*/  @!P5 LOP3.LUT R20, R43, 0x7ff00000, RZ, 0xc0, !PT ;  /* 0x7ff000002b14d812 */ /* 0x000fca00078ec0ff */
[----:B------:R-:W-:-:S05]  /*2c10*/  VIADD R18, R20, 0xffffffff ;  /* 0xffffffff14127836 */ /* 0x000fca0000000000 */
[----:B------:R-:W-:Y:S01]  /*2c20*/  ISETP.GT.U32.AND P1, PT, R18, 0x7feffffe, PT ;  /* 0x7feffffe1200780c */ /* 0x000fe20003f24070 */
[----:B------:R-:W-:-:S05]  /*2c30*/  VIADD R18, R53, 0xffffffff ;  /* 0xffffffff35127836 */ /* 0x000fca0000000000 */
[----:B------:R-:W-:-:S13]  /*2c40*/  ISETP.GT.U32.OR P1, PT, R18, 0x7feffffe, P1 ;  /* 0x7feffffe1200780c */ /* 0x000fda0000f24470 */
[----:B------:R-:W-:Y:S05]  /*2c50*/  @P1 BRA `(.L_x_32) ;  /* 0x00000000006c1947 */ /* 0x000fea0003800000 */
[----:B------:R-:W-:-:S04]  /*2c60*/  LOP3.LUT R14, R13, 0x7ff00000, RZ, 0xc0, !PT ;  /* 0x7ff000000d0e7812 */ /* 0x000fc800078ec0ff */
[CC--:B------:R-:W-:Y:S02]  /*2c70*/  ISETP.GE.U32.AND P1, PT, R51.reuse, R14.reuse, PT ;  /* 0x0000000e3300720c */ /* 0x0c0fe40003f26070 */
[----:B------:R-:W-:Y:S01]  /*2c80*/  VIADDMNMX R51, R51, -R14, 0xb9600000, !PT ;  /* 0xb960000033337446 */ /* 0x000fe2000780090e */
[----:B------:R-:W-:Y:S01]  /*2c90*/  IMAD.MOV.U32 R14, RZ, RZ, RZ ;  /* 0x000000ffff0e7224 */ /* 0x000fe200078e00ff */
[----:B------:R-:W-:Y:S02]  /*2ca0*/  SEL R15, R52, 0x63400000, !P1 ;  /* 0x63400000340f7807 */ /* 0x000fe40004800000 */
[----:B------:R-:W-:-:S05]  /*2cb0*/  VIMNMX R20, PT, PT, R51, 0x46a00000, PT ;  /* 0x46a0000033147848 */ /* 0x000fca0003fe0100 */
[----:B------:R-:W-:-:S04]  /*2cc0*/  IMAD.IADD R20, R20, 0x1, -R15 ;  /* 0x0000000114147824 */ /* 0x000fc800078e0a0f */
[----:B------:R-:W-:-:S06]  /*2cd0*/  VIADD R15, R20, 0x7fe00000 ;  /* 0x7fe00000140f7836 */ /* 0x000fcc0000000000 */
[----:B------:R-:W-:-:S10]  /*2ce0*/  DMUL R18, R22, R14 ;  /* 0x0000000e16127228 */ /* 0x000fd40000000000 */
[----:B------:R-:W-:-:S13]  /*2cf0*/  FSETP.GTU.AND P1, PT, |R19|, 1.469367938527859385e-39, PT ;  /* 0x001000001300780b */ /* 0x000fda0003f2c200 */
[----:B------:R-:W-:Y:S05]  /*2d00*/  @P1 BRA `(.L_x_33) ;  /* 0x0000000000941947 */ /* 0x000fea0003800000 */
[----:B------:R-:W-:Y:S01]  /*2d10*/  DFMA R42, R22, -R44, R42 ;  /* 0x8000002c162a722b */ /* 0x000fe2000000002a */
[----:B------:R-:W-:-:S09]  /*2d20*/  IMAD.MOV.U32 R14, RZ, RZ, RZ ;  /* 0x000000ffff0e7224 */ /* 0x000fd200078e00ff */
[C---:B------:R-:W-:Y:S02]  /*2d30*/  FSETP.NEU.AND P1, PT, R43.reuse, RZ, PT ;  /* 0x000000ff2b00720b */ /* 0x040fe40003f2d000 */
[----:B------:R-:W-:-:S04]  /*2d40*/  LOP3.LUT R21, R43, 0x80000000, R13, 0x48, !PT ;  /* 0x800000002b157812 */ /* 0x000fc800078e480d */
[----:B------:R-:W-:-:S07]  /*2d50*/  LOP3.LUT R15, R21, R15, RZ, 0xfc, !PT ;  /* 0x0000000f150f7212 */ /* 0x000fce00078efcff */
[----:B------:R-:W-:Y:S05]  /*2d60*/  @!P1 BRA `(.L_x_33) ;  /* 0x00000000007c9947 */ /* 0x000fea0003800000 */
[----:B------:R-:W-:Y:S01]  /*2d70*/  IMAD.MOV R13, RZ, RZ, -R20 ;  /* 0x000000ffff0d7224 */ /* 0x000fe200078e0a14 */
[----:B------:R-:W-:Y:S01]  /*2d80*/  DMUL.RP R14, R22, R14 ;  /* 0x0000000e160e7228 */ /* 0x000fe20000008000 */
[----:B------:R-:W-:-:S06]  /*2d90*/  IMAD.MOV.U32 R12, RZ, RZ, RZ ;  /* 0x000000ffff0c7224 */ /* 0x000fcc00078e00ff */
[----:B------:R-:W-:-:S03]  /*2da0*/  DFMA R12, R18, -R12, R22 ;  /* 0x8000000c120c722b */ /* 0x000fc60000000016 */
[----:B------:R-:W-:-:S03]  /*2db0*/  LOP3.LUT R21, R15, R21, RZ, 0x3c, !PT ;  /* 0x000000150f157212 */ /* 0x000fc600078e3cff */
[----:B------:R-:W-:-:S04]  /*2dc0*/  IADD3 R12, PT, PT, -R20, -0x43300000, RZ ;  /* 0xbcd00000140c7810 */ /* 0x000fc80007ffe1ff */
[----:B------:R-:W-:-:S04]  /*2dd0*/  FSETP.NEU.AND P1, PT, |R13|, R12, PT ;  /* 0x0000000c0d00720b */ /* 0x000fc80003f2d200 */
[----:B------:R-:W-:Y:S02]  /*2de0*/  FSEL R18, R14, R18, !P1 ;  /* 0x000000120e127208 */ /* 0x000fe40004800000 */
[----:B------:R-:W-:Y:S01]  /*2df0*/  FSEL R19, R21, R19, !P1 ;  /* 0x0000001315137208 */ /* 0x000fe20004800000 */
[----:B------:R-:W-:Y:S06]  /*2e00*/  BRA `(.L_x_33) ;  /* 0x0000000000547947 */ /* 0x000fec0003800000 */
.L_x_32:
[----:B------:R-:W-:-:S14]  /*2e10*/  DSETP.NAN.AND P1, PT, R14, R14, PT ;  /* 0x0000000e0e00722a */ /* 0x000fdc0003f28000 */
[----:B------:R-:W-:Y:S05]  /*2e20*/  @P1 BRA `(.L_x_34) ;  /* 0x0000000000441947 */ /* 0x000fea0003800000 */
[----:B------:R-:W-:-:S14]  /*2e30*/  DSETP.NAN.AND P1, PT, R12, R12, PT ;  /* 0x0000000c0c00722a */ /* 0x000fdc0003f28000 */
[----:B------:R-:W-:Y:S05]  /*2e40*/  @P1 BRA `(.L_x_35) ;  /* 0x0000000000301947 */ /* 0x000fea0003800000 */
[----:B------:R-:W-:Y:S01]  /*2e50*/  ISETP.NE.AND P1, PT, R20, R53, PT ;  /* 0x000000351400720c */ /* 0x000fe20003f25270 */
[----:B------:R-:W-:Y:S02]  /*2e60*/  IMAD.MOV.U32 R18, RZ, RZ, 0x0 ;  /* 0x00000000ff127424 */ /* 0x000fe400078e00ff */
[----:B------:R-:W-:-:S10]  /*2e70*/  IMAD.MOV.U32 R19, RZ, RZ, -0x80000 ;  /* 0xfff80000ff137424 */ /* 0x000fd400078e00ff */
[----:B------:R-:W-:Y:S05]  /*2e80*/  @!P1 BRA `(.L_x_33) ;  /* 0x0000000000349947 */ /* 0x000fea0003800000 */
[----:B------:R-:W-:Y:S02]  /*2e90*/  ISETP.NE.AND P1, PT, R20, 0x7ff00000, PT ;  /* 0x7ff000001400780c */ /* 0x000fe40003f25270 */
[----:B------:R-:W-:Y:S02]  /*2ea0*/  LOP3.LUT R19, R15, 0x80000000, R13, 0x48, !PT ;  /* 0x800000000f137812 */ /* 0x000fe400078e480d */
[----:B------:R-:W-:-:S13]  /*2eb0*/  ISETP.EQ.OR P1, PT, R53, RZ, !P1 ;  /* 0x000000ff3500720c */ /* 0x000fda0004f22670 */
[----:B------:R-:W-:Y:S01]  /*2ec0*/  @P1 LOP3.LUT R12, R19, 0x7ff00000, RZ, 0xfc, !PT ;  /* 0x7ff00000130c1812 */ /* 0x000fe200078efcff */
[----:B------:R-:W-:Y:S02]  /*2ed0*/  @!P1 IMAD.MOV.U32 R18, RZ, RZ, RZ ;  /* 0x000000ffff129224 */ /* 0x000fe400078e00ff */
[----:B------:R-:W-:Y:S02]  /*2ee0*/  @P1 IMAD.MOV.U32 R18, RZ, RZ, RZ ;  /* 0x000000ffff121224 */ /* 0x000fe400078e00ff */
[----:B------:R-:W-:Y:S01]  /*2ef0*/  @P1 IMAD.MOV.U32 R19, RZ, RZ, R12 ;  /* 0x000000ffff131224 */ /* 0x000fe200078e000c */
[----:B------:R-:W-:Y:S06]  /*2f00*/  BRA `(.L_x_33) ;  /* 0x0000000000147947 */ /* 0x000fec0003800000 */
.L_x_35:
[----:B------:R-:W-:Y:S01]  /*2f10*/  LOP3.LUT R19, R13, 0x80000, RZ, 0xfc, !PT ;  /* 0x000800000d137812 */ /* 0x000fe200078efcff */
[----:B------:R-:W-:Y:S01]  /*2f20*/  IMAD.MOV.U32 R18, RZ, RZ, R12 ;  /* 0x000000ffff127224 */ /* 0x000fe200078e000c */
[----:B------:R-:W-:Y:S06]  /*2f30*/  BRA `(.L_x_33) ;  /* 0x0000000000087947 */ /* 0x000fec0003800000 */
.L_x_34:
[----:B------:R-:W-:Y:S01]  /*2f40*/  LOP3.LUT R19, R15, 0x80000, RZ, 0xfc, !PT ;  /* 0x000800000f137812 */ /* 0x000fe200078efcff */
[----:B------:R-:W-:-:S07]  /*2f50*/  IMAD.MOV.U32 R18, RZ, RZ, R14 ;  /* 0x000000ffff127224 */ /* 0x000fce00078e000e */
.L_x_33:
[----:B------:R-:W-:Y:S05]  /*2f60*/  BSYNC.RECONVERGENT B2 ;  /* 0x0000000000027941 */ /* 0x000fea0003800200 */
.L_x_31:
[----:B------:R-:W-:Y:S02]  /*2f70*/  IMAD.MOV.U32 R51, RZ, RZ, 0x0 ;  /* 0x00000000ff337424 */ /* 0x000fe400078e00ff */
[----:B------:R-:W-:Y:S02]  /*2f80*/  IMAD.MOV.U32 R14, RZ, RZ, R18 ;  /* 0x000000ffff0e7224 */ /* 0x000fe400078e0012 */
[----:B------:R-:W-:Y:S01]  /*2f90*/  IMAD.MOV.U32 R15, RZ, RZ, R19 ;  /* 0x000000ffff0f7224 */ /* 0x000fe200078e0013 */
[----:B------:R-:W-:Y:S06]  /*2fa0*/  RET.REL.NODEC R50 `(_Z29calculateContinentalityKernelPKhPfiiiPi) ;  /* 0xffffffd032147950 */ /* 0x000fec0003c3ffff */
        .weak           $__internal_1_$__cuda_sm20_dsqrt_rn_f64_mediumpath_v1
        .type           $__internal_1_$__cuda_sm20_dsqrt_rn_f64_mediumpath_v1,@function
        .size           $__internal_1_$__cuda_sm20_dsqrt_rn_f64_mediumpath_v1,($_Z29calculateContinentalityKernelPKhPfiiiPi$__internal_trig_reduction_slowpathd - $__internal_1_$__cuda_sm20_dsqrt_rn_f64_mediumpath_v1)
$__internal_1_$__cuda_sm20_dsqrt_rn_f64_mediumpath_v1:
[----:B------:R-:W-:Y:S01]  /*2fb0*/  ISETP.GE.U32.AND P1, PT, R16, -0x3400000, PT ;  /* 0xfcc000001000780c */ /* 0x000fe20003f26070 */
[----:B------:R-:W-:Y:S01]  /*2fc0*/  BSSY.RECONVERGENT B2, `(.L_x_36) ;  /* 0x0000027000027945 */ /* 0x000fe20003800200 */
[----:B------:R-:W-:Y:S02]  /*2fd0*/  IMAD.MOV.U32 R21, RZ, RZ, R13 ;  /* 0x000000ffff157224 */ /* 0x000fe400078e000d */
[----:B------:R-:W-:Y:S02]  /*2fe0*/  IMAD.MOV.U32 R16, RZ, RZ, R23 ;  /* 0x000000ffff107224 */ /* 0x000fe400078e0017 */
[----:B------:R-:W-:Y:S02]  /*2ff0*/  IMAD.MOV.U32 R17, RZ, RZ, R42 ;  /* 0x000000ffff117224 */ /* 0x000fe400078e002a */
[----:B------:R-:W-:-:S05]  /*3000*/  IMAD.MOV.U32 R13, RZ, RZ, R43 ;  /* 0x000000ffff0d7224 */ /* 0x000fca00078e002b */
[----:B------:R-:W-:Y:S05]  /*3010*/  @!P1 BRA `(.L_x_37) ;  /* 0x0000000000209947 */ /* 0x000fea0003800000 */
[----:B------:R-:W-:-:S10]  /*3020*/  DFMA.RM R12, R20, R12, R14 ;  /* 0x0000000c140c722b */ /* 0x000fd4000000400e */
[----:B------:R-:W-:-:S05]  /*3030*/  IADD3 R14, P1, PT, R12, 0x1, RZ ;  /* 0x000000010c0e7810 */ /* 0x000fca0007f3e0ff */
[----:B------:R-:W-:-:S06]  /*3040*/  IMAD.X R15, RZ, RZ, R13, P1 ;  /* 0x000000ffff0f7224 */ /* 0x000fcc00008e060d */
[----:B------:R-:W-:-:S08]  /*3050*/  DFMA.RP R16, -R12, R14, R16 ;  /* 0x0000000e0c10722b */ /* 0x000fd00000008110 */
[----:B------:R-:W-:-:S06]  /*3060*/  DSETP.GT.AND P1, PT, R16, RZ, PT ;  /* 0x000000ff1000722a */ /* 0x000fcc0003f24000 */
[----:B------:R-:W-:Y:S02]  /*3070*/  FSEL R12, R14, R12, P1 ;  /* 0x0000000c0e0c7208 */ /* 0x000fe40000800000 */
[----:B------:R-:W-:Y:S01]  /*3080*/  FSEL R13, R15, R13, P1 ;  /* 0x0000000d0f0d7208 */ /* 0x000fe20000800000 */
[----:B------:R-:W-:Y:S06]  /*3090*/  BRA `(.L_x_38) ;  /* 0x0000000000647947 */ /* 0x000fec0003800000 */
.L_x_37:
[----:B------:R-:W-:-:S14]  /*30a0*/  DSETP.NE.AND P1, PT, R16, RZ, PT ;  /* 0x000000ff1000722a */ /* 0x000fdc0003f25000 */
[----:B------:R-:W-:Y:S05]  /*30b0*/  @!P1 BRA `(.L_x_39) ;  /* 0x0000000000589947 */ /* 0x000fea0003800000 */
[----:B------:R-:W-:-:S13]  /*30c0*/  ISETP.GE.AND P1, PT, R17, RZ, PT ;  /* 0x000000ff1100720c */ /* 0x000fda0003f26270 */
[----:B------:R-:W-:Y:S02]  /*30d0*/  @!P1 IMAD.MOV.U32 R12, RZ, RZ, 0x0 ;  /* 0x00000000ff0c9424 */ /* 0x000fe400078e00ff */
[----:B------:R-:W-:Y:S01]  /*30e0*/  @!P1 IMAD.MOV.U32 R13, RZ, RZ, -0x80000 ;  /* 0xfff80000ff0d9424 */ /* 0x000fe200078e00ff */
[----:B------:R-:W-:Y:S06]  /*30f0*/  @!P1 BRA `(.L_x_38) ;  /* 0x00000000004c9947 */ /* 0x000fec0003800000 */
[----:B------:R-:W-:-:S13]  /*3100*/  ISETP.GT.AND P1, PT, R17, 0x7fefffff, PT ;  /* 0x7fefffff1100780c */ /* 0x000fda0003f24270 */
[----:B------:R-:W-:Y:S05]  /*3110*/  @P1 BRA `(.L_x_39) ;  /* 0x0000000000401947 */ /* 0x000fea0003800000 */
[----:B------:R-:W-:Y:S01]  /*3120*/  DMUL R16, R16, 8.11296384146066816958e+31 ;  /* 0x4690000010107828 */ /* 0x000fe20000000000 */
[----:B------:R-:W-:Y:S02]  /*3130*/  IMAD.MOV.U32 R12, RZ, RZ, RZ ;  /* 0x000000ffff0c7224 */ /* 0x000fe400078e00ff */
[----:B------:R-:W-:Y:S02]  /*3140*/  IMAD.MOV.U32 R20, RZ, RZ, 0x0 ;  /* 0x00000000ff147424 */ /* 0x000fe400078e00ff */
[----:B------:R-:W-:Y:S01]  /*3150*/  IMAD.MOV.U32 R21, RZ, RZ, 0x3fd80000 ;  /* 0x3fd80000ff157424 */ /* 0x000fe200078e00ff */
[----:B------:R-:W0:Y:S02]  /*3160*/  MUFU.RSQ64H R13, R17 ;  /* 0x00000011000d7308 */ /* 0x000e240000001c00 */
[----:B0-----:R-:W-:-:S08]  /*3170*/  DMUL R14, R12, R12 ;  /* 0x0000000c0c0e7228 */ /* 0x001fd00000000000 */
[----:B------:R-:W-:-:S08]  /*3180*/  DFMA R14, R16, -R14, 1 ;  /* 0x3ff00000100e742b */ /* 0x000fd0000000080e */
[----:B------:R-:W-:Y:S02]  /*3190*/  DFMA R20, R14, R20, 0.5 ;  /* 0x3fe000000e14742b */ /* 0x000fe40000000014 */
[----:B------:R-:W-:-:S08]  /*31a0*/  DMUL R14, R12, R14 ;  /* 0x0000000e0c0e7228 */ /* 0x000fd00000000000 */
[----:B------:R-:W-:-:S08]  /*31b0*/  DFMA R14, R20, R14, R12 ;  /* 0x0000000e140e722b */ /* 0x000fd0000000000c */
[----:B------:R-:W-:Y:S02]  /*31c0*/  DMUL R12, R16, R14 ;  /* 0x0000000e100c7228 */ /* 0x000fe40000000000 */
[----:B------:R-:W-:-:S06]  /*31d0*/  VIADD R15, R15, 0xfff00000 ;  /* 0xfff000000f0f7836 */ /* 0x000fcc0000000000 */
[----:B------:R-:W-:-:S08]  /*31e0*/  DFMA R20, R12, -R12, R16 ;  /* 0x8000000c0c14722b */ /* 0x000fd00000000010 */
[----:B------:R-:W-:-:S10]  /*31f0*/  DFMA R12, R14, R20, R12 ;  /* 0x000000140e0c722b */ /* 0x000fd4000000000c */
[----:B------:R-:W-:Y:S01]  /*3200*/  VIADD R13, R13, 0xfcb00000 ;  /* 0xfcb000000d0d7836 */ /* 0x000fe20000000000 */
[----:B------:R-:W-:Y:S06]  /*3210*/  BRA `(.L_x_38) ;  /* 0x0000000000047947 */ /* 0x000fec0003800000 */
.L_x_39:
[----:B------:R-:W-:-:S11]  /*3220*/  DADD R12, R16, R16 ;  /* 0x00000000100c7229 */ /* 0x000fd60000000010 */
.L_x_38:
[----:B------:R-:W-:Y:S05]  /*3230*/  BSYNC.RECONVERGENT B2 ;  /* 0x0000000000027941 */ /* 0x000fea0003800200 */
.L_x_36:
[----:B------:R-:W-:-:S04]  /*3240*/  IMAD.MOV.U32 R23, RZ, RZ, 0x0 ;  /* 0x00000000ff177424 */ /* 0x000fc800078e00ff */
[----:B------:R-:W-:Y:S05]  /*3250*/  RET.REL.NODEC R22 `(_Z29calculateContinentalityKernelPKhPfiiiPi) ;  /* 0xffffffcc16687950 */ /* 0x000fea0003c3ffff */
        .type           $_Z29calculateContinentalityKernelPKhPfiiiPi$__internal_trig_reduction_slowpathd,@function
        .size           $_Z29calculateContinentalityKernelPKhPfiiiPi$__internal_trig_reduction_slowpathd,(.L_x_52 - $_Z29calculateContinentalityKernelPKhPfiiiPi$__internal_trig_reduction_slowpathd)
$_Z29calculateContinentalityKernelPKhPfiiiPi$__internal_trig_reduction_slowpathd:
[--C-:B------:R-:W-:Y:S01]  /*3260*/  SHF.R.U32.HI R18, RZ, 0x14, R17.reuse ;  /* 0x00000014ff127819 */ /* 0x100fe20000011611 */
[----:B------:R-:W-:Y:S02]  /*3270*/  IMAD.MOV.U32 R49, RZ, RZ, R17 ;  /* 0x000000ffff317224 */ /* 0x000fe400078e0011 */
[----:B------:R-:W-:Y:S01]  /*3280*/  IMAD.MOV.U32 R20, RZ, RZ, RZ ;  /* 0x000000ffff147224 */ /* 0x000fe200078e00ff */
[----:B------:R-:W-:-:S04]  /*3290*/  LOP3.LUT R12, R18, 0x7ff, RZ, 0xc0, !PT ;  /* 0x000007ff120c7812 */ /* 0x000fc800078ec0ff */
[----:B------:R-:W-:-:S13]  /*32a0*/  ISETP.NE.AND P1, PT, R12, 0x7ff, PT ;  /* 0x000007ff0c00780c */ /* 0x000fda0003f25270 */
[----:B------:R-:W-:Y:S05]  /*32b0*/  @!P1 BRA `(.L_x_40) ;  /* 0x0000000800609947 */ /* 0x000fea0003800000 */
[----:B------:R-:W-:Y:S01]  /*32c0*/  VIADD R12, R12, 0xfffffc00 ;  /* 0xfffffc000c0c7836 */ /* 0x000fe20000000000 */
[----:B------:R-:W-:Y:S01]  /*32d0*/  BSSY.RECONVERGENT B3, `(.L_x_41) ;  /* 0x0000032000037945 */ /* 0x000fe20003800200 */
[----:B------:R-:W-:-:S03]  /*32e0*/  CS2R R50, SRZ ;  /* 0x0000000000327805 */ /* 0x000fc6000001ff00 */
[----:B------:R-:W-:Y:S02]  /*32f0*/  SHF.R.U32.HI R22, RZ, 0x6, R12 ;  /* 0x00000006ff167819 */ /* 0x000fe4000001160c */
[----:B------:R-:W-:Y:S02]  /*3300*/  ISETP.GE.U32.AND P1, PT, R12, 0x80, PT ;  /* 0x000000800c00780c */ /* 0x000fe40003f26070 */
[C---:B------:R-:W-:Y:S02]  /*3310*/  IADD3 R19, PT, PT, -R22.reuse, 0x13, RZ ;  /* 0x0000001316137810 */ /* 0x040fe40007ffe1ff */
[----:B------:R-:W-:Y:S02]  /*3320*/  IADD3 R14, PT, PT, -R22, 0xf, RZ ;  /* 0x0000000f160e7810 */ /* 0x000fe40007ffe1ff */
[----:B------:R-:W-:-:S04]  /*3330*/  SEL R19, R19, 0x12, P1 ;  /* 0x0000001213137807 */ /* 0x000fc80000800000 */
[----:B------:R-:W-:-:S13]  /*3340*/  ISETP.GE.AND P1, PT, R14, R19, PT ;  /* 0x000000130e00720c */ /* 0x000fda0003f26270 */
[----:B------:R-:W-:Y:S05]  /*3350*/  @P1 BRA `(.L_x_42) ;  /* 0x0000000000a41947 */ /* 0x000fea0003800000 */
[----:B------:R-:W0:Y:S01]  /*3360*/  LDC.64 R12, c[0x0][0x358] ;  /* 0x0000d600ff0c7b82 */ /* 0x000e220000000a00 */
[C---:B------:R-:W-:Y:S01]  /*3370*/  SHF.L.U64.HI R20, R48.reuse, 0xb, R49 ;  /* 0x0000000b30147819 */ /* 0x040fe20000010231 */
[----:B------:R-:W-:Y:S01]  /*3380*/  IMAD.SHL.U32 R21, R48, 0x800, RZ ;  /* 0x0000080030157824 */ /* 0x000fe200078e00ff */
[----:B------:R-:W-:Y:S01]  /*3390*/  BSSY.RECONVERGENT B4, `(.L_x_43) ;  /* 0x0000024000047945 */ /* 0x000fe20003800200 */
[----:B------:R-:W-:Y:S01]  /*33a0*/  IADD3 R48, PT, PT, RZ, -R22, -R19 ;  /* 0x80000016ff307210 */ /* 0x000fe20007ffe813 */
[----:B------:R-:W-:Y:S01]  /*33b0*/  IMAD.MOV.U32 R23, RZ, RZ, R14 ;  /* 0x000000ffff177224 */ /* 0x000fe200078e000e */
[----:B------:R-:W-:Y:S01]  /*33c0*/  LOP3.LUT R20, R20, 0x80000000, RZ, 0xfc, !PT ;  /* 0x8000000014147812 */ /* 0x000fe200078efcff */
[----:B------:R-:W-:Y:S01]  /*33d0*/  IMAD.MOV.U32 R22, RZ, RZ, RZ ;  /* 0x000000ffff167224 */ /* 0x000fe200078e00ff */
[----:B------:R-:W-:-:S07]  /*33e0*/  CS2R R50, SRZ ;  /* 0x0000000000327805 */ /* 0x000fce000001ff00 */
.L_x_44:
[----:B------:R-:W1:Y:S01]  /*33f0*/  LDC.64 R14, c[0x4][RZ] ;  /* 0x01000000ff0e7b82 */ /* 0x000e620000000a00 */
[----:B0-----:R-:W-:Y:S02]  /*3400*/  R2UR UR12, R12 ;  /* 0x000000000c0c72ca */ /* 0x001fe400000e0000 */
[----:B------:R-:W-:Y:S01]  /*3410*/  R2UR UR13, R13 ;  /* 0x000000000d0d72ca */ /* 0x000fe200000e0000 */
[----:B-1----:R-:W-:-:S12]  /*3420*/  IMAD.WIDE R52, R23, 0x8, R14 ;  /* 0x0000000817347825 */ /* 0x002fd800078e020e */
[----:B------:R-:W2:Y:S01]  /*3430*/  LDG.E.64.CONSTANT R52, desc[UR12][R52.64] ;  /* 0x0000000c34347981 */ /* 0x000ea2000c1e9b00 */
[----:B------:R-:W-:Y:S02]  /*3440*/  IMAD.MOV.U32 R14, RZ, RZ, R50 ;  /* 0x000000ffff0e7224 */ /* 0x000fe400078e0032 */
[----:B------:R-:W-:Y:S02]  /*3450*/  IMAD.MOV.U32 R15, RZ, RZ, R51 ;  /* 0x000000ffff0f7224 */ /* 0x000fe400078e0033 */
[----:B------:R-:W-:Y:S02]  /*3460*/  VIADD R48, R48, 0x1 ;  /* 0x0000000130307836 */ /* 0x000fe40000000000 */
[----:B------:R-:W-:Y:S02]  /*3470*/  VIADD R23, R23, 0x1 ;  /* 0x0000000117177836 */ /* 0x000fe40000000000 */
[----:B--2---:R-:W-:-:S04]  /*3480*/  IMAD.WIDE.U32 R14, P4, R52, R21, R14 ;  /* 0x00000015340e7225 */ /* 0x004fc8000788000e */
[----:B------:R-:W-:Y:S02]  /*3490*/  IMAD R49, R52, R20, RZ ;  /* 0x0000001434317224 */ /* 0x000fe400078e02ff */
[----:B------:R-:W-:-:S03]  /*34a0*/  IMAD R50, R53, R21, RZ ;  /* 0x0000001535327224 */ /* 0x000fc600078e02ff */
[----:B------:R-:W-:-:S04]  /*34b0*/  IADD3 R15, P1, PT, R49, R15, RZ ;  /* 0x0000000f310f7210 */ /* 0x000fc80007f3e0ff */
[----:B------:R-:W-:Y:S01]  /*34c0*/  IADD3 R51, P2, PT, R50, R15, RZ ;  /* 0x0000000f32337210 */ /* 0x000fe20007f5e0ff */
[----:B------:R-:W-:-:S04]  /*34d0*/  IMAD.HI.U32 R15, R52, R20, RZ ;  /* 0x00000014340f7227 */ /* 0x000fc800078e00ff */
[----:B------:R-:W-:Y:S02]  /*34e0*/  IMAD.X R52, RZ, RZ, R15, P4 ;  /* 0x000000ffff347224 */ /* 0x000fe400020e060f */
[----:B------:R-:W-:-:S04]  /*34f0*/  IMAD.HI.U32 R15, R53, R21, RZ ;  /* 0x00000015350f7227 */ /* 0x000fc800078e00ff */
[----:B------:R-:W-:Y:S01]  /*3500*/  IMAD.MOV.U32 R50, RZ, RZ, R14 ;  /* 0x000000ffff327224 */ /* 0x000fe200078e000e */
[----:B------:R-:W-:Y:S01]  /*3510*/  IADD3.X R52, P1, PT, R15, R52, RZ, P1, !PT ;  /* 0x000000340f347210 */ /* 0x000fe20000f3e4ff */
[CC--:B------:R-:W-:Y:S02]  /*3520*/  IMAD R15, R53.reuse, R20.reuse, RZ ;  /* 0x00000014350f7224 */ /* 0x0c0fe400078e02ff */
[----:B------:R-:W-:-:S03]  /*3530*/  IMAD.HI.U32 R53, R53, R20, RZ ;  /* 0x0000001435357227 */ /* 0x000fc600078e00ff */
[----:B------:R-:W-:Y:S01]  /*3540*/  IADD3.X R52, P2, PT, R15, R52, RZ, P2, !PT ;  /* 0x000000340f347210 */ /* 0x000fe2000175e4ff */
[----:B------:R-:W-:Y:S01]  /*3550*/  IMAD.X R15, RZ, RZ, R53, P1 ;  /* 0x000000ffff0f7224 */ /* 0x000fe200008e0635 */
[----:B------:R-:W-:Y:S01]  /*3560*/  ISETP.NE.AND P1, PT, R48, -0xf, PT ;  /* 0xfffffff13000780c */ /* 0x000fe20003f25270 */
[C---:B------:R-:W-:Y:S02]  /*3570*/  IMAD R14, R22.reuse, 0x8, R1 ;  /* 0x00000008160e7824 */ /* 0x040fe400078e0201 */
[----:B------:R-:W-:-:S03]  /*3580*/  VIADD R22, R22, 0x1 ;  /* 0x0000000116167836 */ /* 0x000fc60000000000 */
[----:B------:R0:W-:Y:S02]  /*3590*/  STL.64 [R14], R50 ;  /* 0x000000320e007387 */ /* 0x0001e40000100a00 */
[----:B0-----:R-:W-:Y:S02]  /*35a0*/  IMAD.X R51, RZ, RZ, R15, P2 ;  /* 0x000000ffff337224 */ /* 0x001fe400010e060f */
[----:B------:R-:W-:-:S03]  /*35b0*/  IMAD.MOV.U32 R50, RZ, RZ, R52 ;  /* 0x000000ffff327224 */ /* 0x000fc600078e0034 */
[----:B------:R-:W-:Y:S05]  /*35c0*/  @P1 BRA `(.L_x_44) ;  /* 0xfffffffc00881947 */ /* 0x000fea000383ffff */
[----:B------:R-:W-:Y:S05]  /*35d0*/  BSYNC.RECONVERGENT B4 ;  /* 0x0000000000047941 */ /* 0x000fea0003800200 */
.L_x_43:
[----:B------:R-:W-:-:S07]  /*35e0*/  IMAD.MOV.U32 R14, RZ, RZ, R19 ;  /* 0x000000ffff0e7224 */ /* 0x000fce00078e0013 */
.L_x_42:
[----:B------:R-:W-:Y:S05]  /*35f0*/  BSYNC.RECONVERGENT B3 ;  /* 0x0000000000037941 */ /* 0x000fea0003800200 */
.L_x_41:
[C---:B------:R-:W-:Y:S02]  /*3600*/  LOP3.LUT R12, R18.reuse, 0x7ff, RZ, 0xc0, !PT ;  /* 0x000007ff120c7812 */ /* 0x040fe400078ec0ff */
[----:B------:R-:W-:-:S03]  /*3610*/  LOP3.LUT P1, R23, R18, 0x3f, RZ, 0xc0, !PT ;  /* 0x0000003f12177812 */ /* 0x000fc6000782c0ff */
[----:B------:R-:W-:-:S05]  /*3620*/  VIADD R12, R12, 0xfffffc00 ;  /* 0xfffffc000c0c7836 */ /* 0x000fca0000000000 */
[----:B------:R-:W-:-:S05]  /*3630*/  SHF.R.U32.HI R13, RZ, 0x6, R12 ;  /* 0x00000006ff0d7819 */ /* 0x000fca000001160c */
[----:B------:R-:W-:-:S04]  /*3640*/  IMAD.IADD R12, R13, 0x1, R14 ;  /* 0x000000010d0c7824 */ /* 0x000fc800078e020e */
[----:B------:R-:W-:-:S05]  /*3650*/  IMAD.U32 R22, R12, 0x8, R1 ;  /* 0x000000080c167824 */ /* 0x000fca00078e0001 */
[----:B------:R0:W-:Y:S04]  /*3660*/  STL.64 [R22+-0x78], R50 ;  /* 0xffff883216007387 */ /* 0x0001e80000100a00 */
[----:B------:R-:W2:Y:S04]  /*3670*/  @P1 LDL.64 R18, [R1+0x8] ;  /* 0x0000080001121983 */ /* 0x000ea80000100a00 */
[----:B------:R-:W3:Y:S04]  /*3680*/  LDL.64 R12, [R1+0x10] ;  /* 0x00001000010c7983 */ /* 0x000ee80000100a00 */
[----:B------:R-:W4:Y:S01]  /*3690*/  LDL.64 R14, [R1+0x18] ;  /* 0x00001800010e7983 */ /* 0x000f220000100a00 */
[----:B------:R-:W-:Y:S01]  /*36a0*/  BSSY.RECONVERGENT B3, `(.L_x_45) ;  /* 0x0000035000037945 */ /* 0x000fe20003800200 */
[----:B--2---:R-:W-:-:S02]  /*36b0*/  @P1 SHF.R.U64 R21, R18, 0x1, R19 ;  /* 0x0000000112151819 */ /* 0x004fc40000001213 */
[----:B------:R-:W-:Y:S02]  /*36c0*/  @P1 SHF.R.U32.HI R49, RZ, 0x1, R19 ;  /* 0x00000001ff311819 */ /* 0x000fe40000011613 */
[----:B------:R-:W-:Y:S02]  /*36d0*/  @P1 LOP3.LUT R18, R23, 0x3f, RZ, 0x3c, !PT ;  /* 0x0000003f17121812 */ /* 0x000fe400078e3cff */
[CC--:B---3--:R-:W-:Y:S02]  /*36e0*/  @P1 SHF.L.U32 R53, R12.reuse, R23.reuse, RZ ;  /* 0x000000170c351219 */ /* 0x0c8fe400000006ff */
[----:B------:R-:W-:Y:S02]  /*36f0*/  @P1 SHF.R.U64 R20, R21, R18, R49 ;  /* 0x0000001215141219 */ /* 0x000fe40000001231 */
[C-C-:B------:R-:W-:Y:S02]  /*3700*/  @P1 SHF.R.U64 R21, R12.reuse, 0x1, R13.reuse ;  /* 0x000000010c151819 */ /* 0x140fe4000000120d */
[----:B------:R-:W-:-:S02]  /*3710*/  @P1 SHF.L.U64.HI R19, R12, R23, R13 ;  /* 0x000000170c131219 */ /* 0x000fc4000001020d */
[----:B------:R-:W-:Y:S02]  /*3720*/  @P1 LOP3.LUT R12, R53, R20, RZ, 0xfc, !PT ;  /* 0x00000014350c1212 */ /* 0x000fe400078efcff */
[----:B0-----:R-:W-:Y:S02]  /*3730*/  @P1 SHF.R.U32.HI R51, RZ, 0x1, R13 ;  /* 0x00000001ff331819 */ /* 0x001fe4000001160d */
[-C--:B------:R-:W-:Y:S02]  /*3740*/  @P1 SHF.R.U32.HI R20, RZ, R18.reuse, R49 ;  /* 0x00000012ff141219 */ /* 0x080fe40000011631 */
[----:B------:R-:W-:Y:S02]  /*3750*/  @P1 SHF.R.U64 R21, R21, R18, R51 ;  /* 0x0000001215151219 */ /* 0x000fe40000001233 */
[----:B----4-:R-:W-:Y:S02]  /*3760*/  @P1 SHF.L.U32 R22, R14, R23, RZ ;  /* 0x000000170e161219 */ /* 0x010fe400000006ff */
[----:B------:R-:W-:-:S02]  /*3770*/  @P1 LOP3.LUT R13, R19, R20, RZ, 0xfc, !PT ;  /* 0x00000014130d1212 */ /* 0x000fc400078efcff */
[----:B------:R-:W-:Y:S02]  /*3780*/  @P1 SHF.L.U64.HI R20, R14, R23, R15 ;  /* 0x000000170e141219 */ /* 0x000fe4000001020f */
[----:B------:R-:W-:Y:S01]  /*3790*/  @P1 SHF.R.U32.HI R51, RZ, R18, R51 ;  /* 0x00000012ff331219 */ /* 0x000fe20000011633 */
[----:B------:R-:W-:Y:S01]  /*37a0*/  IMAD.SHL.U32 R18, R12, 0x4, RZ ;  /* 0x000000040c127824 */ /* 0x000fe200078e00ff */
[----:B------:R-:W-:Y:S02]  /*37b0*/  @P1 LOP3.LUT R14, R22, R21, RZ, 0xfc, !PT ;  /* 0x00000015160e1212 */ /* 0x000fe400078efcff */
[----:B------:R-:W-:Y:S02]  /*37c0*/  SHF.L.U64.HI R12, R12, 0x2, R13 ;  /* 0x000000020c0c7819 */ /* 0x000fe4000001020d */
[----:B------:R-:W-:Y:S02]  /*37d0*/  SHF.L.W.U32.HI R22, R13, 0x2, R14 ;  /* 0x000000020d167819 */ /* 0x000fe40000010e0e */
[----:B------:R-:W-:-:S02]  /*37e0*/  @P1 LOP3.LUT R15, R20, R51, RZ, 0xfc, !PT ;  /* 0x00000033140f1212 */ /* 0x000fc400078efcff */
[----:B------:R-:W-:Y:S02]  /*37f0*/  IADD3 RZ, P1, PT, RZ, -R18, RZ ;  /* 0x80000012ffff7210 */ /* 0x000fe40007f3e0ff */
[----:B------:R-:W-:Y:S02]  /*3800*/  LOP3.LUT R13, RZ, R12, RZ, 0x33, !PT ;  /* 0x0000000cff0d7212 */ /* 0x000fe400078e33ff */
[----:B------:R-:W-:Y:S02]  /*3810*/  SHF.L.W.U32.HI R20, R14, 0x2, R15 ;  /* 0x000000020e147819 */ /* 0x000fe40000010e0f */
[----:B------:R-:W-:Y:S02]  /*3820*/  LOP3.LUT R14, RZ, R22, RZ, 0x33, !PT ;  /* 0x00000016ff0e7212 */ /* 0x000fe400078e33ff */
[----:B------:R-:W-:Y:S02]  /*3830*/  IADD3.X R13, P1, PT, RZ, R13, RZ, P1, !PT ;  /* 0x0000000dff0d7210 */ /* 0x000fe40000f3e4ff */
[----:B------:R-:W-:-:S02]  /*3840*/  LOP3.LUT R21, RZ, R20, RZ, 0x33, !PT ;  /* 0x00000014ff157212 */ /* 0x000fc400078e33ff */
[----:B------:R-:W-:Y:S02]  /*3850*/  IADD3.X R19, P2, PT, RZ, R14, RZ, P1, !PT ;  /* 0x0000000eff137210 */ /* 0x000fe40000f5e4ff */
[----:B------:R-:W-:-:S03]  /*3860*/  ISETP.GT.U32.AND P4, PT, R22, -0x1, PT ;  /* 0xffffffff1600780c */ /* 0x000fc60003f84070 */
[----:B------:R-:W-:Y:S01]  /*3870*/  IMAD.X R21, RZ, RZ, R21, P2 ;  /* 0x000000ffff157224 */ /* 0x000fe200010e0615 */
[----:B------:R-:W-:-:S04]  /*3880*/  ISETP.GT.AND.EX P1, PT, R20, -0x1, PT, P4 ;  /* 0xffffffff1400780c */ /* 0x000fc80003f24340 */
[----:B------:R-:W-:Y:S02]  /*3890*/  SEL R21, R20, R21, P1 ;  /* 0x0000001514157207 */ /* 0x000fe40000800000 */
[----:B------:R-:W-:Y:S02]  /*38a0*/  SEL R22, R22, R19, P1 ;  /* 0x0000001316167207 */ /* 0x000fe40000800000 */
[----:B------:R-:W-:-:S04]  /*38b0*/  ISETP.NE.U32.AND P2, PT, R21, RZ, PT ;  /* 0x000000ff1500720c */ /* 0x000fc80003f45070 */
[----:B------:R-:W-:Y:S01]  /*38c0*/  SEL R19, R22, R21, !P2 ;  /* 0x0000001516137207 */ /* 0x000fe20005000000 */
[----:B------:R-:W-:-:S05]  /*38d0*/  @!P1 IMAD.MOV R18, RZ, RZ, -R18 ;  /* 0x000000ffff129224 */ /* 0x000fca00078e0a12 */
[----:B------:R-:W0:Y:S02]  /*38e0*/  FLO.U32 R19, R19 ;  /* 0x0000001300137300 */ /* 0x000e2400000e0000 */
[C---:B0-----:R-:W-:Y:S02]  /*38f0*/  IADD3 R23, PT, PT, -R19.reuse, 0x1f, RZ ;  /* 0x0000001f13177810 */ /* 0x041fe40007ffe1ff */
[----:B------:R-:W-:-:S03]  /*3900*/  IADD3 R14, PT, PT, -R19, 0x3f, RZ ;  /* 0x0000003f130e7810 */ /* 0x000fc60007ffe1ff */
[----:B------:R-:W-:Y:S01]  /*3910*/  @P2 IMAD.MOV R14, RZ, RZ, R23 ;  /* 0x000000ffff0e2224 */ /* 0x000fe200078e0217 */
[----:B------:R-:W-:-:S04]  /*3920*/  SEL R23, R12, R13, P1 ;  /* 0x0000000d0c177207 */ /* 0x000fc80000800000 */
[----:B------:R-:W-:-:S13]  /*3930*/  ISETP.NE.AND P2, PT, R14, RZ, PT ;  /* 0x000000ff0e00720c */ /* 0x000fda0003f45270 */
[----:B------:R-:W-:Y:S05]  /*3940*/  @!P2 BRA `(.L_x_46) ;  /* 0x000000000028a947 */ /* 0x000fea0003800000 */
[----:B------:R-:W-:Y:S02]  /*3950*/  LOP3.LUT R13, R14, 0x3f, RZ, 0xc0, !PT ;  /* 0x0000003f0e0d7812 */ /* 0x000fe400078ec0ff */
[--C-:B------:R-:W-:Y:S02]  /*3960*/  SHF.R.U64 R19, R18, 0x1, R23.reuse ;  /* 0x0000000112137819 */ /* 0x100fe40000001217 */
[----:B------:R-:W-:Y:S02]  /*3970*/  SHF.R.U32.HI R23, RZ, 0x1, R23 ;  /* 0x00000001ff177819 */ /* 0x000fe40000011617 */
[----:B------:R-:W-:Y:S02]  /*3980*/  LOP3.LUT R12, R14, 0x3f, RZ, 0xc, !PT ;  /* 0x0000003f0e0c7812 */ /* 0x000fe400078e0cff */
[CC--:B------:R-:W-:Y:S02]  /*3990*/  SHF.L.U64.HI R21, R22.reuse, R13.reuse, R21 ;  /* 0x0000000d16157219 */ /* 0x0c0fe40000010215 */
[----:B------:R-:W-:-:S02]  /*39a0*/  SHF.L.U32 R13, R22, R13, RZ ;  /* 0x0000000d160d7219 */ /* 0x000fc400000006ff */
[-CC-:B------:R-:W-:Y:S02]  /*39b0*/  SHF.R.U64 R22, R19, R12.reuse, R23.reuse ;  /* 0x0000000c13167219 */ /* 0x180fe40000001217 */
[----:B------:R-:W-:Y:S02]  /*39c0*/  SHF.R.U32.HI R12, RZ, R12, R23 ;  /* 0x0000000cff0c7219 */ /* 0x000fe40000011617 */
[----:B------:R-:W-:Y:S02]  /*39d0*/  LOP3.LUT R22, R13, R22, RZ, 0xfc, !PT ;  /* 0x000000160d167212 */ /* 0x000fe400078efcff */
[----:B------:R-:W-:-:S07]  /*39e0*/  LOP3.LUT R21, R21, R12, RZ, 0xfc, !PT ;  /* 0x0000000c15157212 */ /* 0x000fce00078efcff */
.L_x_46:
[----:B------:R-:W-:Y:S05]  /*39f0*/  BSYNC.RECONVERGENT B3 ;  /* 0x0000000000037941 */ /* 0x000fea0003800200 */
.L_x_45:
[----:B------:R-:W-:Y:S01]  /*3a00*/  IMAD.WIDE.U32 R18, R22, 0x2168c235, RZ ;  /* 0x2168c23516127825 */ /* 0x000fe200078e00ff */
[----:B------:R-:W-:-:S03]  /*3a10*/  SHF.R.U32.HI R15, RZ, 0x1e, R15 ;  /* 0x0000001eff0f7819 */ /* 0x000fc6000001160f */
[----:B------:R-:W-:Y:S01]  /*3a20*/  IMAD.MOV.U32 R12, RZ, RZ, R19 ;  /* 0x000000ffff0c7224 */ /* 0x000fe200078e0013 */
[----:B------:R-:W-:Y:S01]  /*3a30*/  IADD3 RZ, P2, PT, R18, R18, RZ ;  /* 0x0000001212ff7210 */ /* 0x000fe20007f5e0ff */
[----:B------:R-:W-:Y:S01]  /*3a40*/  IMAD.MOV.U32 R13, RZ, RZ, RZ ;  /* 0x000000ffff0d7224 */ /* 0x000fe200078e00ff */
[----:B------:R-:W-:Y:S01]  /*3a50*/  LEA.HI R20, R20, R15, RZ, 0x1 ;  /* 0x0000000f14147211 */ /* 0x000fe200078f08ff */
[----:B------:R-:W-:-:S04]  /*3a60*/  IMAD.HI.U32 R19, R21, -0x36f0255e, RZ ;  /* 0xc90fdaa215137827 */ /* 0x000fc800078e00ff */
[----:B------:R-:W-:-:S04]  /*3a70*/  IMAD.WIDE.U32 R12, R22, -0x36f0255e, R12 ;  /* 0xc90fdaa2160c7825 */ /* 0x000fc800078e000c */
[----:B------:R-:W-:-:S04]  /*3a80*/  IMAD.WIDE.U32 R12, P4, R21, 0x2168c235, R12 ;  /* 0x2168c235150c7825 */ /* 0x000fc8000788000c */
[----:B------:R-:W-:Y:S01]  /*3a90*/  IMAD R21, R21, -0x36f0255e, RZ ;  /* 0xc90fdaa215157824 */ /* 0x000fe200078e02ff */
[----:B------:R-:W-:Y:S01]  /*3aa0*/  IADD3.X RZ, P2, PT, R12, R12, RZ, P2, !PT ;  /* 0x0000000c0cff7210 */ /* 0x000fe2000175e4ff */
[----:B------:R-:W-:-:S03]  /*3ab0*/  IMAD.X R18, RZ, RZ, R19, P4 ;  /* 0x000000ffff127224 */ /* 0x000fc600020e0613 */
[----:B------:R-:W-:-:S04]  /*3ac0*/  IADD3 R13, P4, PT, R21, R13, RZ ;  /* 0x0000000d150d7210 */ /* 0x000fc80007f9e0ff */
[C---:B------:R-:W-:Y:S01]  /*3ad0*/  ISETP.GT.U32.AND P5, PT, R13.reuse, RZ, PT ;  /* 0x000000ff0d00720c */ /* 0x040fe20003fa4070 */
[----:B------:R-:W-:Y:S01]  /*3ae0*/  IMAD.X R18, RZ, RZ, R18, P4 ;  /* 0x000000ffff127224 */ /* 0x000fe200020e0612 */
[----:B------:R-:W-:-:S04]  /*3af0*/  IADD3.X R12, P4, PT, R13, R13, RZ, P2, !PT ;  /* 0x0000000d0d0c7210 */ /* 0x000fc8000179e4ff */
[C---:B------:R-:W-:Y:S01]  /*3b00*/  ISETP.GT.AND.EX P2, PT, R18.reuse, RZ, PT, P5 ;  /* 0x000000ff1200720c */ /* 0x040fe20003f44350 */
[----:B------:R-:W-:-:S03]  /*3b10*/  IMAD.X R19, R18, 0x1, R18, P4 ;  /* 0x0000000112137824 */ /* 0x000fc600020e0612 */
[----:B------:R-:W-:Y:S02]  /*3b20*/  SEL R12, R12, R13, P2 ;  /* 0x0000000d0c0c7207 */ /* 0x000fe40001000000 */
[----:B------:R-:W-:Y:S02]  /*3b30*/  SEL R19, R19, R18, P2 ;  /* 0x0000001213137207 */ /* 0x000fe40001000000 */
[----:B------:R-:W-:Y:S02]  /*3b40*/  IADD3 R48, P4, PT, R12, 0x1, RZ ;  /* 0x000000010c307810 */ /* 0x000fe40007f9e0ff */
[----:B------:R-:W-:Y:S02]  /*3b50*/  SEL R13, RZ, 0xffffffff, !P2 ;  /* 0xffffffffff0d7807 */ /* 0x000fe40005000000 */
[----:B------:R-:W-:Y:S01]  /*3b60*/  LOP3.LUT P2, R12, R17, 0x80000000, RZ, 0xc0, !PT ;  /* 0x80000000110c7812 */ /* 0x000fe2000784c0ff */
[----:B------:R-:W-:Y:S02]  /*3b70*/  IMAD.X R19, RZ, RZ, R19, P4 ;  /* 0x000000ffff137224 */ /* 0x000fe400020e0613 */
[----:B------:R-:W-:Y:S01]  /*3b80*/  IMAD.IADD R13, R13, 0x1, -R14 ;  /* 0x000000010d0d7824 */ /* 0x000fe200078e0a0e */
[----:B------:R-:W-:-:S02]  /*3b90*/  @!P1 LOP3.LUT R12, R12, 0x80000000, RZ, 0x3c, !PT ;  /* 0x800000000c0c9812 */ /* 0x000fc400078e3cff */
[----:B------:R-:W-:Y:S01]  /*3ba0*/  SHF.R.U64 R48, R48, 0xa, R19 ;  /* 0x0000000a30307819 */ /* 0x000fe20000001213 */
[----:B------:R-:W-:-:S03]  /*3bb0*/  IMAD.SHL.U32 R13, R13, 0x100000, RZ ;  /* 0x001000000d0d7824 */ /* 0x000fc600078e00ff */
[----:B------:R-:W-:-:S03]  /*3bc0*/  IADD3 R48, P4, PT, R48, 0x1, RZ ;  /* 0x0000000130307810 */ /* 0x000fc60007f9e0ff */
[----:B------:R-:W-:Y:S01]  /*3bd0*/  @P2 IMAD.MOV R20, RZ, RZ, -R20 ;  /* 0x000000ffff142224 */ /* 0x000fe200078e0a14 */
[----:B------:R-:W-:-:S04]  /*3be0*/  LEA.HI.X R19, R19, RZ, RZ, 0x16, P4 ;  /* 0x000000ff13137211 */ /* 0x000fc800020fb4ff */
[--C-:B------:R-:W-:Y:S02]  /*3bf0*/  SHF.R.U64 R48, R48, 0x1, R19.reuse ;  /* 0x0000000130307819 */ /* 0x100fe40000001213 */
[----:B------:R-:W-:Y:S02]  /*3c00*/  SHF.R.U32.HI R14, RZ, 0x1, R19 ;  /* 0x00000001ff0e7819 */ /* 0x000fe40000011613 */
[----:B------:R-:W-:-:S04]  /*3c10*/  IADD3 R48, P4, P5, RZ, RZ, R48 ;  /* 0x000000ffff307210 */ /* 0x000fc80007d9e030 */
[----:B------:R-:W-:-:S04]  /*3c20*/  IADD3.X R13, PT, PT, R13, 0x3fe00000, R14, P4, P5 ;  /* 0x3fe000000d0d7810 */ /* 0x000fc800027ea40e */
[----:B------:R-:W-:-:S07]  /*3c30*/  LOP3.LUT R49, R13, R12, RZ, 0xfc, !PT ;  /* 0x0000000c0d317212 */ /* 0x000fce00078efcff */
.L_x_40:
[----:B------:R-:W-:Y:S02]  /*3c40*/  IMAD.MOV.U32 R17, RZ, RZ, 0x0 ;  /* 0x00000000ff117424 */ /* 0x000fe400078e00ff */
[----:B------:R-:W-:Y:S02]  /*3c50*/  IMAD.MOV.U32 R12, RZ, RZ, R20 ;  /* 0x000000ffff0c7224 */ /* 0x000fe400078e0014 */
[----:B------:R-:W-:Y:S05]  /*3c60*/  RET.REL.NODEC R16 `(_Z29calculateContinentalityKernelPKhPfiiiPi) ;  /* 0xffffffc010e47950 */ /* 0x000fea0003c3ffff */
.L_x_47:
[----:B------:R-:W-:-:S00]  /*3c70*/  BRA `(.L_x_47) ;  /* 0xfffffffc00fc7947 */ /* 0x000fc0000383ffff */
[----:B------:R-:W-:-:S00]  /*3c80*/  NOP ;  /* 0x0000000000007918 */ /* 0x000fc00000000000 */
[----:B------:R-:W-:-:S00]  /*3c90*/  NOP ;  /* 0x0000000000007918 */ /* 0x000fc00000000000 */
[----:B------:R-:W-:-:S00]  /*3ca0*/  NOP ;  /* 0x0000000000007918 */ /* 0x000fc00000000000 */
[----:B------:R-:W-:-:S00]  /*3cb0*/  NOP ;  /* 0x0000000000007918 */ /* 0x000fc00000000000 */
[----:B------:R-:W-:-:S00]  /*3cc0*/  NOP ;  /* 0x0000000000007918 */ /* 0x000fc00000000000 */
[----:B------:R-:W-:-:S00]  /*3cd0*/  NOP ;  /* 0x0000000000007918 */ /* 0x000fc00000000000 */
[----:B------:R-:W-:-:S00]  /*3ce0*/  NOP ;  /* 0x0000000000007918 */ /* 0x000fc00000000000 */
[----:B------:R-:W-:-:S00]  /*3cf0*/  NOP ;  /* 0x0000000000007918 */ /* 0x000fc00000000000 */
.L_x_52:


//--------------------- .text._Z22generateLandMaskKernelPKfPhPfi --------------------------
	.section	.text._Z22generateLandMaskKernelPKfPhPfi,"ax",@progbits
	.align	128
        .global         _Z22generateLandMaskKernelPKfPhPfi
        .type           _Z22generateLandMaskKernelPKfPhPfi,@function
        .size           _Z22generateLandMaskKernelPKfPhPfi,(.L_x_54 - _Z22generateLandMaskKernelPKfPhPfi)
        .other          _Z22generateLandMaskKernelPKfPhPfi,@"STO_CUDA_ENTRY STV_DEFAULT"
_Z22generateLandMaskKernelPKfPhPfi:
.text._Z22generateLandMaskKernelPKfPhPfi:
[----:B------:R-:W-:Y:S01]  /*0000*/  LDC R1, c[0x0][0x37c] ;  /* 0x0000df00ff017b82 */ /* 0x000fe20000000800 */
[----:B------:R-:W0:Y:S07]  /*0010*/  S2R R0, SR_TID.X ;  /* 0x0000000000007919 */ /* 0x000e2e0000002100 */
[----:B------:R-:W0:Y:S01]  /*0020*/  S2UR UR4, SR_CTAID.X ;  /* 0x00000000000479c3 */ /* 0x000e220000002500 */
[----:B------:R-:W1:Y:S07]  /*0030*/  LDCU UR5, c[0x0][0x398] ;  /* 0x00007300ff0577ac */ /* 0x000e6e0008000800 */
[----:B------:R-:W0:Y:S02]  /*0040*/  LDC R7, c[0x0][0x360] ;  /* 0x0000d800ff077b82 */ /* 0x000e240000000800 */
[----:B0-----:R-:W-:-:S05]  /*0050*/  IMAD R7, R7, UR4, R0 ;  /* 0x0000000407077c24 */ /* 0x001fca000f8e0200 */
[----:B-1----:R-:W-:-:S13]  /*0060*/  ISETP.GE.AND P0, PT, R7, UR5, PT ;  /* 0x0000000507007c0c */ /* 0x002fda000bf06270 */
[----:B------:R-:W-:Y:S05]  /*0070*/  @P0 EXIT ;  /* 0x000000000000094d */ /* 0x000fea0003800000 */
[----:B------:R-:W0:Y:S01]  /*0080*/  LDC.64 R2, c[0x0][0x380] ;  /* 0x0000e000ff027b82 */ /* 0x000e220000000a00 */
[----:B------:R-:W1:Y:S01]  /*0090*/  LDCU.64 UR4, c[0x0][0x358] ;  /* 0x00006b00ff0477ac */ /* 0x000e620008000a00 */
[----:B0-----:R-:W-:-:S05]  /*00a0*/  IMAD.WIDE R2, R7, 0x4, R2 ;  /* 0x0000000407027825 */ /* 0x001fca00078e0202 */
[----:B-1----:R-:W2:Y:S02]  /*00b0*/  LDG.E.CONSTANT R0, desc[UR4][R2.64] ;  /* 0x0000000402007981 */ /* 0x002ea4000c1e9900 */
[----:B--2---:R-:W-:-:S13]  /*00c0*/  FSETP.GT.AND P0, PT, R0, RZ, PT ;  /* 0x000000ff0000720b */ /* 0x004fda0003f04000 */
[----:B------:R-:W-:Y:S05]  /*00d0*/  @!P0 BRA `(.L_x_48) ;  /* 0x0000000000248947 */ /* 0x000fea0003800000 */
[----:B------:R-:W0:Y:S01]  /*00e0*/  LDC.64 R2, c[0x0][0x390] ;  /* 0x0000e400ff027b82 */ /* 0x000e220000000a00 */
[----:B------:R-:W1:Y:S01]  /*00f0*/  LDCU.64 UR6, c[0x0][0x388] ;  /* 0x00007100ff0677ac */ /* 0x000e620008000a00 */
[----:B------:R-:W-:Y:S01]  /*0100*/  HFMA2 R0, -RZ, RZ, 0, 5.9604644775390625e-08 ;  /* 0x00000001ff007431 */ /* 0x000fe200000001ff */
[----:B-1----:R-:W-:-:S04]  /*0110*/  IADD3 R4, P0, PT, R7, UR6, RZ ;  /* 0x0000000607047c10 */ /* 0x002fc8000ff1e0ff */
[C---:B------:R-:W-:Y:S01]  /*0120*/  LEA.HI.X.SX32 R5, R7.reuse, UR7, 0x1, P0 ;  /* 0x0000000707057c11 */ /* 0x040fe200080f0eff */
[----:B0-----:R-:W-:-:S04]  /*0130*/  IMAD.WIDE R2, R7, 0x4, R2 ;  /* 0x0000000407027825 */ /* 0x001fc800078e0202 */
[----:B------:R-:W-:Y:S04]  /*0140*/  STG.E.U8 desc[UR4][R4.64], R0 ;  /* 0x0000000004007986 */ /* 0x000fe8000c101104 */
[----:B------:R-:W-:Y:S01]  /*0150*/  STG.E desc[UR4][R2.64], RZ ;  /* 0x000000ff02007986 */ /* 0x000fe2000c101904 */
[----:B------:R-:W-:Y:S05]  /*0160*/  EXIT ;  /* 0x000000000000794d */ /* 0x000fea0003800000 */
.L_x_48:
[----:B------:R-:W0:Y:S01]  /*0170*/  LDC.64 R2, c[0x0][0x390] ;  /* 0x0000e400ff027b82 */ /* 0x000e220000000a00 */
[----:B------:R-:W1:Y:S01]  /*0180*/  LDCU.64 UR6, c[0x0][0x388] ;  /* 0x00007100ff0677ac */ /* 0x000e620008000a00 */
[----:B------:R-:W-:Y:S01]  /*0190*/  FADD R5, -R0, -RZ ;  /* 0x800000ff00057221 */ /* 0x000fe20000000100 */
[----:B-1----:R-:W-:-:S04]  /*01a0*/  IADD3 R8, P0, PT, R7, UR6, RZ ;  /* 0x0000000607087c10 */ /* 0x002fc8000ff1e0ff */
[C---:B------:R-:W-:Y:S01]  /*01b0*/  LEA.HI.X.SX32 R9, R7.reuse, UR7, 0x1, P0 ;  /* 0x0000000707097c11 */ /* 0x040fe200080f0eff */
[----:B0-----:R-:W-:-:S04]  /*01c0*/  IMAD.WIDE R2, R7, 0x4, R2 ;  /* 0x0000000407027825 */ /* 0x001fc800078e0202 */
[----:B------:R-:W-:Y:S04]  /*01d0*/  STG.E.U8 desc[UR4][R8.64], RZ ;  /* 0x000000ff08007986 */ /* 0x000fe8000c101104 */
[----:B------:R-:W-:Y:S01]  /*01e0*/  STG.E desc[UR4][R2.64], R5 ;  /* 0x0000000502007986 */ /* 0x000fe2000c101904 */
[----:B------:R-:W-:Y:S05]  /*01f0*/  EXIT ;  /* 0x000000000000794d */ /* 0x000fea0003800000 */
.L_x_49:
        /* <DEDUP_REMOVED lines=16> */
.L_x_54:


//--------------------- .nv.global.init           --------------------------
	.section	.nv.global.init,"aw",@progbits
	.align	16
.nv.global.init:
	.type		__cudart_sin_cos_coeffs,@object
	.size		__cudart_sin_cos_coeffs,(__cudart_i2opi_d - __cudart_sin_cos_coeffs)
__cudart_sin_cos_coeffs:
        /*0000*/ 	.byte	0x46, 0xd2, 0xb0, 0x2c, 0xf1, 0xe5, 0x5a, 0xbe, 0x92, 0xe3, 0xac, 0x69, 0xe3, 0x1d, 0xc7, 0x3e
        /*0010*/ 	.byte	0xa1, 0x62, 0xdb, 0x19, 0xa0, 0x01, 0x2a, 0xbf, 0x18, 0x08, 0x11, 0x11, 0x11, 0x11, 0x81, 0x3f
        /*0020*/ 	.byte	0x54, 0x55, 0x55, 0x55, 0x55, 0x55, 0xc5, 0xbf, 0x00, 0x00, 0x00, 0x00, 0x00, 0x00, 0x00, 0x00
        /*0030*/ 	.byte	0x00, 0x00, 0x00, 0x00, 0x00, 0x00, 0x00, 0x00, 0x64, 0x81, 0xfd, 0x20, 0x83, 0xff, 0xa8, 0xbd
        /*0040*/ 	.byte	0x28, 0x85, 0xef, 0xc1, 0xa7, 0xee, 0x21, 0x3e, 0xd9, 0xe6, 0x06, 0x8e, 0x4f, 0x7e, 0x92, 0xbe
        /*0050*/ 	.byte	0xe9, 0xbc, 0xdd, 0x19, 0xa0, 0x01, 0xfa, 0x3e, 0x47, 0x5d, 0xc1, 0x16, 0x6c, 0xc1, 0x56, 0xbf
        /*0060*/ 	.byte	0x51, 0x55, 0x55, 0x55, 0x55, 0x55, 0xa5, 0x3f, 0x00, 0x00, 0x00, 0x00, 0x00, 0x00, 0xe0, 0xbf
        /*0070*/ 	.byte	0x00, 0x00, 0x00, 0x00, 0x00, 0x00, 0xf0, 0x3f, 0x00, 0x00, 0x00, 0x00, 0x00, 0x00, 0x00, 0x00
	.type		__cudart_i2opi_d,@object
	.size		__cudart_i2opi_d,(.L_0 - __cudart_i2opi_d)
__cudart_i2opi_d:
        /* <DEDUP_REMOVED lines=9> */
.L_0:


//--------------------- .nv.shared.reserved.0     --------------------------
	.section	.nv.shared.reserved.0,"aw",@nobits
	.weak		__nv_reservedSMEM_offset_0_alias
	.size		__nv_reservedSMEM_offset_0_alias, 0, 64
	.other		__nv_reservedSMEM_offset_0_alias,@"STO_CUDA_RESERVED_SHARED STV_DEFAULT"
__nv_reservedSMEM_offset_0_alias:
	.zero		0
	.zero		64


//--------------------- .nv.constant0._Z29calculateContinentalityKernelPKhPfiiiPi --------------------------
	.section	.nv.constant0._Z29calculateContinentalityKernelPKhPfiiiPi,"a",@progbits
	.sectionflags	@""
	.align	4
.nv.constant0._Z29calculateContinentalityKernelPKhPfiiiPi:
	.zero		936


//--------------------- .nv.constant0._Z22generateLandMaskKernelPKfPhPfi --------------------------
	.section	.nv.constant0._Z22generateLandMaskKernelPKfPhPfi,"a",@progbits
	.sectionflags	@""
	.align	4
.nv.constant0._Z22generateLandMaskKernelPKfPhPfi:
	.zero		924


//--------------------- SYMBOLS --------------------------

	.type		.nv.reservedSmem.offset0,@object
	.size		.nv.reservedSmem.offset0,0x4
